// auto-generated by cutlass_sweep.epilogue — config: {"arch": "sm_90", "cluster_m": 1, "cluster_n": 1, "dtype": "e4m3", "fusion": "relu", "tile_k": 64, "tile_m": 128, "tile_n": 128}
#include "cutlass/cutlass.h"
#include "cutlass/gemm/collective/collective_builder.hpp"
#include "cutlass/gemm/device/gemm_universal_adapter.h"
#include "cutlass/gemm/kernel/gemm_universal.hpp"
#include "cutlass/epilogue/collective/collective_builder.hpp"
#include "cutlass/epilogue/fusion/operations.hpp"
#include "cutlass/epilogue/thread/activation.h"

using Elem = cutlass::float_e4m3_t;
using Acc  = float;
using TileShape    = cute::Shape<cute::_128, cute::_128, cute::_64>;
using ClusterShape = cute::Shape<cute::_1, cute::_1, cute::_1>;
using FusionOp     = cutlass::epilogue::fusion::LinCombEltAct<cutlass::epilogue::thread::ReLU, Elem, Acc>;

using CollectiveEpilogue = typename cutlass::epilogue::collective::CollectiveBuilder<
    cutlass::arch::Sm90, cutlass::arch::OpClassTensorOp,
    TileShape, ClusterShape,
    cutlass::epilogue::collective::EpilogueTileAuto,
    Acc, Acc,
    Elem, cutlass::layout::RowMajor, 128 / cutlass::sizeof_bits<Elem>::value,
    Elem, cutlass::layout::RowMajor, 128 / cutlass::sizeof_bits<Elem>::value,
    cutlass::epilogue::TmaWarpSpecializedCooperative,
    FusionOp
  >::CollectiveOp;

using CollectiveMainloop = typename cutlass::gemm::collective::CollectiveBuilder<
    cutlass::arch::Sm90, cutlass::arch::OpClassTensorOp,
    Elem, cutlass::layout::RowMajor, 128 / cutlass::sizeof_bits<Elem>::value,
    Elem, cutlass::layout::ColumnMajor, 128 / cutlass::sizeof_bits<Elem>::value,
    Acc,
    TileShape, ClusterShape,
    cutlass::gemm::collective::StageCountAutoCarveout<
        static_cast<int>(sizeof(typename CollectiveEpilogue::SharedStorage))>,
    cutlass::gemm::KernelTmaWarpSpecializedCooperative
  >::CollectiveOp;

using GemmKernel = cutlass::gemm::kernel::GemmUniversal<
    cute::Shape<int,int,int,int>, CollectiveMainloop, CollectiveEpilogue>;
using Gemm = cutlass::gemm::device::GemmUniversalAdapter<GemmKernel>;

auto* _anchor = &cutlass::device_kernel<GemmKernel>;


// ===== COMPILED SASS (sm_90a) =====

	.target	sm_90a

	.elftype	@"ET_EXEC"


//--------------------- .note.nv.tkinfo           --------------------------
	.section	.note.nv.tkinfo,"",@"SHT_NOTE"
	.sectionflags	@"SHF_NOTE_NV_TKINFO"
	.tkinfo
        /*0018*/ 	.word	0x00000002
        /*0030*/ 	.string	""
        /*0030*/ 	.string	"ptxas"
        /*0030*/ 	.string	"Cuda compilation tools, release 13.0, V13.0.88"
        /*0030*/ 	.string	"Build cuda_13.0.r13.0/compiler.36424714_0"
        /*0030*/ 	.string	"-arch sm_90a -m 64 "



//--------------------- .note.nv.cuinfo           --------------------------
	.section	.note.nv.cuinfo,"",@"SHT_NOTE"
	.sectionflags	@"SHF_NOTE_NV_CUINFO"
        /*0018*/ 	.short	0x0002
        /*001a*/ 	.short	0x005a
        /*001c*/ 	.short	0x0082
	.zero		2


//--------------------- .nv.info                  --------------------------
	.section	.nv.info,"",@"SHT_CUDA_INFO"
	.align	4


	//----- nvinfo : EIATTR_REGCOUNT
	.align		4
        /*0000*/ 	.byte	0x04, 0x2f
        /*0002*/ 	.short	(.L_16 - .L_15)
	.align		4
.L_15:
        /*0004*/ 	.word	index@(_ZN7cutlass13device_kernelINS_4gemm6kernel13GemmUniversalIN4cute5tupleIJiiiiEEENS1_10collective13CollectiveMmaINS1_37MainloopSm90TmaGmmaWarpSpecializedFP8ILi12ENS5_IJNS4_1CILi1EEESB_SB_EEENS1_35KernelTmaWarpSpecializedCooperativeEEENS5_IJNSA_ILi128EEESF_NSA_ILi64EEEEEENS_12float_e4m3_tENS5_IJlSB_lEEESI_SJ_NS4_8TiledMMAINS4_8MMA_AtomIJNS4_4SM904GMMA31MMA_64x128x32_F32E4M3E4M3_SS_TNILNSN_7ScaleInE1ELSP_1EEEEEENS4_6LayoutINS5_IJNSA_ILi2EEESB_SB_EEENS5_IJSB_NSA_ILi0EEESV_EEEEENS5_IJNS4_10UnderscoreESY_SY_EEEEENS4_13SM90_TMA_LOADENS4_14ComposedLayoutINS4_7SwizzleILi2ELi4ELi3EEENS4_18smem_ptr_flag_bitsILi8EEENSS_INS5_IJNSA_ILi8EEESG_EEENS5_IJSG_SB_EEEEEEEvNS4_8identityES11_S1B_vS1C_EENS_8epilogue10collective18CollectiveEpilogueINS1E_22Sm90TmaWarpSpecializedILi4ELi2ELi16ELb0ELb0EEEJSH_NS5_IJSF_NSA_ILi32EEEEEESI_SJ_SI_SJ_NS1E_6fusion15FusionCallbacksIS1I_NS1L_13LinCombEltActINS1E_6thread4ReLuESI_fSI_fLNS_15FloatRoundStyleE2EEESH_S1K_JEEES11_NS12_INS13_ILi1ELi4ELi3EEES16_NSS_INS5_IJS17_S1J_EEENS5_IJS1J_SB_EEEEEEENS4_39AutoVectorizingCopyWithAssumedAlignmentILi128EEENS4_14SM90_TMA_STOREES1X_S1Z_NS4_9Copy_AtomIJNS4_17SM90_U32x4_STSM_NENS_6half_tEEEEvEEEvvEEEEvNT_6ParamsE)
        /*0008*/ 	.word	0x000000a8


	//----- nvinfo : EIATTR_FRAME_SIZE
	.align		4
.L_16:
        /*000c*/ 	.byte	0x04, 0x11
        /*000e*/ 	.short	(.L_18 - .L_17)
	.align		4
.L_17:
        /*0010*/ 	.word	index@(_ZN7cutlass13device_kernelINS_4gemm6kernel13GemmUniversalIN4cute5tupleIJiiiiEEENS1_10collective13CollectiveMmaINS1_37MainloopSm90TmaGmmaWarpSpecializedFP8ILi12ENS5_IJNS4_1CILi1EEESB_SB_EEENS1_35KernelTmaWarpSpecializedCooperativeEEENS5_IJNSA_ILi128EEESF_NSA_ILi64EEEEEENS_12float_e4m3_tENS5_IJlSB_lEEESI_SJ_NS4_8TiledMMAINS4_8MMA_AtomIJNS4_4SM904GMMA31MMA_64x128x32_F32E4M3E4M3_SS_TNILNSN_7ScaleInE1ELSP_1EEEEEENS4_6LayoutINS5_IJNSA_ILi2EEESB_SB_EEENS5_IJSB_NSA_ILi0EEESV_EEEEENS5_IJNS4_10UnderscoreESY_SY_EEEEENS4_13SM90_TMA_LOADENS4_14ComposedLayoutINS4_7SwizzleILi2ELi4ELi3EEENS4_18smem_ptr_flag_bitsILi8EEENSS_INS5_IJNSA_ILi8EEESG_EEENS5_IJSG_SB_EEEEEEEvNS4_8identityES11_S1B_vS1C_EENS_8epilogue10collective18CollectiveEpilogueINS1E_22Sm90TmaWarpSpecializedILi4ELi2ELi16ELb0ELb0EEEJSH_NS5_IJSF_NSA_ILi32EEEEEESI_SJ_SI_SJ_NS1E_6fusion15FusionCallbacksIS1I_NS1L_13LinCombEltActINS1E_6thread4ReLuESI_fSI_fLNS_15FloatRoundStyleE2EEESH_S1K_JEEES11_NS12_INS13_ILi1ELi4ELi3EEES16_NSS_INS5_IJS17_S1J_EEENS5_IJS1J_SB_EEEEEEENS4_39AutoVectorizingCopyWithAssumedAlignmentILi128EEENS4_14SM90_TMA_STOREES1X_S1Z_NS4_9Copy_AtomIJNS4_17SM90_U32x4_STSM_NENS_6half_tEEEEvEEEvvEEEEvNT_6ParamsE)
        /*0014*/ 	.word	0x00000000


	//----- nvinfo : EIATTR_MIN_STACK_SIZE
	.align		4
.L_18:
        /*0018*/ 	.byte	0x04, 0x12
        /*001a*/ 	.short	(.L_20 - .L_19)
	.align		4
.L_19:
        /*001c*/ 	.word	index@(_ZN7cutlass13device_kernelINS_4gemm6kernel13GemmUniversalIN4cute5tupleIJiiiiEEENS1_10collective13CollectiveMmaINS1_37MainloopSm90TmaGmmaWarpSpecializedFP8ILi12ENS5_IJNS4_1CILi1EEESB_SB_EEENS1_35KernelTmaWarpSpecializedCooperativeEEENS5_IJNSA_ILi128EEESF_NSA_ILi64EEEEEENS_12float_e4m3_tENS5_IJlSB_lEEESI_SJ_NS4_8TiledMMAINS4_8MMA_AtomIJNS4_4SM904GMMA31MMA_64x128x32_F32E4M3E4M3_SS_TNILNSN_7ScaleInE1ELSP_1EEEEEENS4_6LayoutINS5_IJNSA_ILi2EEESB_SB_EEENS5_IJSB_NSA_ILi0EEESV_EEEEENS5_IJNS4_10UnderscoreESY_SY_EEEEENS4_13SM90_TMA_LOADENS4_14ComposedLayoutINS4_7SwizzleILi2ELi4ELi3EEENS4_18smem_ptr_flag_bitsILi8EEENSS_INS5_IJNSA_ILi8EEESG_EEENS5_IJSG_SB_EEEEEEEvNS4_8identityES11_S1B_vS1C_EENS_8epilogue10collective18CollectiveEpilogueINS1E_22Sm90TmaWarpSpecializedILi4ELi2ELi16ELb0ELb0EEEJSH_NS5_IJSF_NSA_ILi32EEEEEESI_SJ_SI_SJ_NS1E_6fusion15FusionCallbacksIS1I_NS1L_13LinCombEltActINS1E_6thread4ReLuESI_fSI_fLNS_15FloatRoundStyleE2EEESH_S1K_JEEES11_NS12_INS13_ILi1ELi4ELi3EEES16_NSS_INS5_IJS17_S1J_EEENS5_IJS1J_SB_EEEEEEENS4_39AutoVectorizingCopyWithAssumedAlignmentILi128EEENS4_14SM90_TMA_STOREES1X_S1Z_NS4_9Copy_AtomIJNS4_17SM90_U32x4_STSM_NENS_6half_tEEEEvEEEvvEEEEvNT_6ParamsE)
        /*0020*/ 	.word	0x00000000
.L_20:


//--------------------- .nv.compat                --------------------------
	.section	.nv.compat,"",@"SHT_CUDA_COMPAT_INFO"
	.align	4
        /*0000*/ 	.byte	0x02, 0x09, 0x01, 0x00, 0x02, 0x02, 0x04, 0x00, 0x02, 0x05, 0x05, 0x00, 0x03, 0x07, 0x01, 0x01
        /*0010*/ 	.byte	0x02, 0x03, 0x01, 0x00, 0x02, 0x06, 0x01, 0x00, 0x04, 0x0b, 0x08, 0x00, 0x00, 0x00, 0x00, 0x00
        /*0020*/ 	.byte	0x00, 0x00, 0x00, 0x00


//--------------------- .nv.info._ZN7cutlass13device_kernelINS_4gemm6kernel13GemmUniversalIN4cute5tupleIJiiiiEEENS1_10collective13CollectiveMmaINS1_37MainloopSm90TmaGmmaWarpSpecializedFP8ILi12ENS5_IJNS4_1CILi1EEESB_SB_EEENS1_35KernelTmaWarpSpecializedCooperativeEEENS5_IJNSA_ILi128EEESF_NSA_ILi64EEEEEENS_12float_e4m3_tENS5_IJlSB_lEEESI_SJ_NS4_8TiledMMAINS4_8MMA_AtomIJNS4_4SM904GMMA31MMA_64x128x32_F32E4M3E4M3_SS_TNILNSN_7ScaleInE1ELSP_1EEEEEENS4_6LayoutINS5_IJNSA_ILi2EEESB_SB_EEENS5_IJSB_NSA_ILi0EEESV_EEEEENS5_IJNS4_10UnderscoreESY_SY_EEEEENS4_13SM90_TMA_LOADENS4_14ComposedLayoutINS4_7SwizzleILi2ELi4ELi3EEENS4_18smem_ptr_flag_bitsILi8EEENSS_INS5_IJNSA_ILi8EEESG_EEENS5_IJSG_SB_EEEEEEEvNS4_8identityES11_S1B_vS1C_EENS_8epilogue10collective18CollectiveEpilogueINS1E_22Sm90TmaWarpSpecializedILi4ELi2ELi16ELb0ELb0EEEJSH_NS5_IJSF_NSA_ILi32EEEEEESI_SJ_SI_SJ_NS1E_6fusion15FusionCallbacksIS1I_NS1L_13LinCombEltActINS1E_6thread4ReLuESI_fSI_fLNS_15FloatRoundStyleE2EEESH_S1K_JEEES11_NS12_INS13_ILi1ELi4ELi3EEES16_NSS_INS5_IJS17_S1J_EEENS5_IJS1J_SB_EEEEEEENS4_39AutoVectorizingCopyWithAssumedAlignmentILi128EEENS4_14SM90_TMA_STOREES1X_S1Z_NS4_9Copy_AtomIJNS4_17SM90_U32x4_STSM_NENS_6half_tEEEEvEEEvvEEEEvNT_6ParamsE --------------------------
	.section	.nv.info._ZN7cutlass13device_kernelINS_4gemm6kernel13GemmUniversalIN4cute5tupleIJiiiiEEENS1_10collective13CollectiveMmaINS1_37MainloopSm90TmaGmmaWarpSpecializedFP8ILi12ENS5_IJNS4_1CILi1EEESB_SB_EEENS1_35KernelTmaWarpSpecializedCooperativeEEENS5_IJNSA_ILi128EEESF_NSA_ILi64EEEEEENS_12float_e4m3_tENS5_IJlSB_lEEESI_SJ_NS4_8TiledMMAINS4_8MMA_AtomIJNS4_4SM904GMMA31MMA_64x128x32_F32E4M3E4M3_SS_TNILNSN_7ScaleInE1ELSP_1EEEEEENS4_6LayoutINS5_IJNSA_ILi2EEESB_SB_EEENS5_IJSB_NSA_ILi0EEESV_EEEEENS5_IJNS4_10UnderscoreESY_SY_EEEEENS4_13SM90_TMA_LOADENS4_14ComposedLayoutINS4_7SwizzleILi2ELi4ELi3EEENS4_18smem_ptr_flag_bitsILi8EEENSS_INS5_IJNSA_ILi8EEESG_EEENS5_IJSG_SB_EEEEEEEvNS4_8identityES11_S1B_vS1C_EENS_8epilogue10collective18CollectiveEpilogueINS1E_22Sm90TmaWarpSpecializedILi4ELi2ELi16ELb0ELb0EEEJSH_NS5_IJSF_NSA_ILi32EEEEEESI_SJ_SI_SJ_NS1E_6fusion15FusionCallbacksIS1I_NS1L_13LinCombEltActINS1E_6thread4ReLuESI_fSI_fLNS_15FloatRoundStyleE2EEESH_S1K_JEEES11_NS12_INS13_ILi1ELi4ELi3EEES16_NSS_INS5_IJS17_S1J_EEENS5_IJS1J_SB_EEEEEEENS4_39AutoVectorizingCopyWithAssumedAlignmentILi128EEENS4_14SM90_TMA_STOREES1X_S1Z_NS4_9Copy_AtomIJNS4_17SM90_U32x4_STSM_NENS_6half_tEEEEvEEEvvEEEEvNT_6ParamsE,"",@"SHT_CUDA_INFO"
	.sectionflags	@""
	.align	4


	//----- nvinfo : EIATTR_CUDA_API_VERSION
	.align		4
        /*0000*/ 	.byte	0x04, 0x37
        /*0002*/ 	.short	(.L_22 - .L_21)
.L_21:
        /*0004*/ 	.word	0x00000082


	//----- nvinfo : EIATTR_KPARAM_INFO
	.align		4
.L_22:
        /*0008*/ 	.byte	0x04, 0x17
        /*000a*/ 	.short	(.L_24 - .L_23)
.L_23:
        /*000c*/ 	.word	0x00000000
        /*0010*/ 	.short	0x0000
        /*0012*/ 	.short	0x0070
        /*0014*/ 	.byte	0x00, 0xf0, 0x01, 0x1c


	//----- nvinfo : EIATTR_SPARSE_MMA_MASK
	.align		4
.L_24:
        /*0018*/ 	.byte	0x03, 0x50
        /*001a*/ 	.short	0x0000


	//----- nvinfo : EIATTR_MAXREG_COUNT
	.align		4
        /*001c*/ 	.byte	0x03, 0x1b
        /*001e*/ 	.short	0x00a8


	//----- nvinfo : EIATTR_NUM_BARRIERS
	.align		4
        /*0020*/ 	.byte	0x02, 0x4c
        /*0022*/ 	.byte	0x02
	.zero		1


	//----- nvinfo : EIATTR_EXTERNS
	.align		4
        /*0024*/ 	.byte	0x04, 0x0f
        /*0026*/ 	.short	(.L_26 - .L_25)


	//   ....[0]....
	.align		4
.L_25:
        /*0028*/ 	.word	index@(__assertfail)


	//----- nvinfo : EIATTR_MERCURY_ISA_VERSION
	.align		4
.L_26:
        /*002c*/ 	.byte	0x03, 0x5f
        /*002e*/ 	.short	0x0101


	//----- nvinfo : EIATTR_INT_WARP_WIDE_INSTR_OFFSETS
	.align		4
        /*0030*/ 	.byte	0x04, 0x31
        /*0032*/ 	.short	(.L_28 - .L_27)


	//   ....[0]....
.L_27:
        /*0034*/ 	.word	0x000009e0


	//   ....[1]....
        /*0038*/ 	.word	0x000009f0


	//   ....[2]....
        /*003c*/ 	.word	0x00000a70


	//----- nvinfo : EIATTR_COOP_GROUP_MASK_REGIDS
	.align		4
.L_28:
        /*0040*/ 	.byte	0x04, 0x29
        /*0042*/ 	.short	(.L_30 - .L_29)


	//   ....[0]....
.L_29:
        /*0044*/ 	.word	0xffffffff


	//   ....[1]....
        /*0048*/ 	.word	0xffffffff


	//   ....[2]....
        /*004c*/ 	.word	0xffffffff


	//   ....[3]....
        /*0050*/ 	.word	0xffffffff


	//   ....[4]....
        /*0054*/ 	.word	0xffffffff


	//   ....[5]....
        /*0058*/ 	.word	0xffffffff


	//----- nvinfo : EIATTR_COOP_GROUP_INSTR_OFFSETS
	.align		4
.L_30:
        /*005c*/ 	.byte	0x04, 0x28
        /*005e*/ 	.short	(.L_32 - .L_31)


	//   ....[0]....
.L_31:
        /*0060*/ 	.word	0x00000070


	//   ....[1]....
        /*0064*/ 	.word	0x00000080


	//   ....[2]....
        /*0068*/ 	.word	0x00000440


	//   ....[3]....
        /*006c*/ 	.word	0x00000700


	//   ....[4]....
        /*0070*/ 	.word	0x000008b0


	//   ....[5]....
        /*0074*/ 	.word	0x00001580


	//----- nvinfo : EIATTR_REG_RECONFIG
	.align		4
.L_32:
        /*0078*/ 	.byte	0x01, 0x54
	.zero		2


	//----- nvinfo : EIATTR_SYSCALL_OFFSETS
	.align		4
        /*007c*/ 	.byte	0x04, 0x46
        /*007e*/ 	.short	(.L_34 - .L_33)


	//   ....[0]....
.L_33:
        /*0080*/ 	.word	0x000032d0


	//   ....[1]....
        /*0084*/ 	.word	0x00003410


	//----- nvinfo : EIATTR_MBARRIER_INSTR_OFFSETS
	.align		4
.L_34:
        /*0088*/ 	.byte	0x04, 0x39
        /*008a*/ 	.short	(.L_36 - .L_35)


	//   ....[0]....
.L_35:
        /*008c*/ 	.word	0x00000560
        /*0090*/ 	.word	0x000000ff
        /*0094*/ 	.word	0x00000000
        /*0098*/ 	.short	0x0100
        /*009a*/ 	.byte	0x08
	.zero		1


	//   ....[1]....
        /*009c*/ 	.word	0x00000570
        /*00a0*/ 	.word	0x000000ff
        /*00a4*/ 	.word	0x00000060
        /*00a8*/ 	.short	0x0100
        /*00aa*/ 	.byte	0x08
	.zero		1


	//   ....[2]....
        /*00ac*/ 	.word	0x00000580
        /*00b0*/ 	.word	0x000000ff
        /*00b4*/ 	.word	0x00000008
        /*00b8*/ 	.short	0x0100
        /*00ba*/ 	.byte	0x08
	.zero		1


	//   ....[3]....
        /*00bc*/ 	.word	0x00000590
        /*00c0*/ 	.word	0x000000ff
        /*00c4*/ 	.word	0x00000068
        /*00c8*/ 	.short	0x0100
        /*00ca*/ 	.byte	0x08
	.zero		1


	//   ....[4]....
        /*00cc*/ 	.word	0x000005a0
        /*00d0*/ 	.word	0x000000ff
        /*00d4*/ 	.word	0x00000010
        /*00d8*/ 	.short	0x0100
        /*00da*/ 	.byte	0x08
	.zero		1


	//   ....[5]....
        /*00dc*/ 	.word	0x000005b0
        /*00e0*/ 	.word	0x000000ff
        /*00e4*/ 	.word	0x00000070
        /*00e8*/ 	.short	0x0100
        /*00ea*/ 	.byte	0x08
	.zero		1


	//   ....[6]....
        /*00ec*/ 	.word	0x000005c0
        /*00f0*/ 	.word	0x000000ff
        /*00f4*/ 	.word	0x00000018
        /*00f8*/ 	.short	0x0100
        /*00fa*/ 	.byte	0x08
	.zero		1


	//   ....[7]....
        /*00fc*/ 	.word	0x000005d0
        /*0100*/ 	.word	0x000000ff
        /*0104*/ 	.word	0x00000078
        /*0108*/ 	.short	0x0100
        /*010a*/ 	.byte	0x08
	.zero		1


	//   ....[8]....
        /*010c*/ 	.word	0x000005e0
        /*0110*/ 	.word	0x000000ff
        /*0114*/ 	.word	0x00000020
        /*0118*/ 	.short	0x0100
        /*011a*/ 	.byte	0x08
	.zero		1


	//   ....[9]....
        /*011c*/ 	.word	0x000005f0
        /*0120*/ 	.word	0x000000ff
        /*0124*/ 	.word	0x00000080
        /*0128*/ 	.short	0x0100
        /*012a*/ 	.byte	0x08
	.zero		1


	//   ....[10]....
        /*012c*/ 	.word	0x00000600
        /*0130*/ 	.word	0x000000ff
        /*0134*/ 	.word	0x00000028
        /*0138*/ 	.short	0x0100
        /*013a*/ 	.byte	0x08
	.zero		1


	//   ....[11]....
        /*013c*/ 	.word	0x00000610
        /*0140*/ 	.word	0x000000ff
        /*0144*/ 	.word	0x00000088
        /*0148*/ 	.short	0x0100
        /*014a*/ 	.byte	0x08
	.zero		1


	//   ....[12]....
        /*014c*/ 	.word	0x00000620
        /*0150*/ 	.word	0x000000ff
        /*0154*/ 	.word	0x00000030
        /*0158*/ 	.short	0x0100
        /*015a*/ 	.byte	0x08
	.zero		1


	//   ....[13]....
        /*015c*/ 	.word	0x00000630
        /*0160*/ 	.word	0x000000ff
        /*0164*/ 	.word	0x00000090
        /*0168*/ 	.short	0x0100
        /*016a*/ 	.byte	0x08
	.zero		1


	//   ....[14]....
        /*016c*/ 	.word	0x00000640
        /*0170*/ 	.word	0x000000ff
        /*0174*/ 	.word	0x00000038
        /*0178*/ 	.short	0x0100
        /*017a*/ 	.byte	0x08
	.zero		1


	//   ....[15]....
        /*017c*/ 	.word	0x00000650
        /*0180*/ 	.word	0x000000ff
        /*0184*/ 	.word	0x00000098
        /*0188*/ 	.short	0x0100
        /*018a*/ 	.byte	0x08
	.zero		1


	//   ....[16]....
        /*018c*/ 	.word	0x00000660
        /*0190*/ 	.word	0x000000ff
        /*0194*/ 	.word	0x00000040
        /*0198*/ 	.short	0x0100
        /*019a*/ 	.byte	0x08
	.zero		1


	//   ....[17]....
        /*019c*/ 	.word	0x00000670
        /*01a0*/ 	.word	0x000000ff
        /*01a4*/ 	.word	0x000000a0
        /*01a8*/ 	.short	0x0100
        /*01aa*/ 	.byte	0x08
	.zero		1


	//   ....[18]....
        /*01ac*/ 	.word	0x00000680
        /*01b0*/ 	.word	0x000000ff
        /*01b4*/ 	.word	0x00000048
        /*01b8*/ 	.short	0x0100
        /*01ba*/ 	.byte	0x08
	.zero		1


	//   ....[19]....
        /*01bc*/ 	.word	0x00000690
        /*01c0*/ 	.word	0x000000ff
        /*01c4*/ 	.word	0x000000a8
        /*01c8*/ 	.short	0x0100
        /*01ca*/ 	.byte	0x08
	.zero		1


	//   ....[20]....
        /*01cc*/ 	.word	0x000006a0
        /*01d0*/ 	.word	0x000000ff
        /*01d4*/ 	.word	0x00000050
        /*01d8*/ 	.short	0x0100
        /*01da*/ 	.byte	0x08
	.zero		1


	//   ....[21]....
        /*01dc*/ 	.word	0x000006b0
        /*01e0*/ 	.word	0x000000ff
        /*01e4*/ 	.word	0x000000b0
        /*01e8*/ 	.short	0x0100
        /*01ea*/ 	.byte	0x08
	.zero		1


	//   ....[22]....
        /*01ec*/ 	.word	0x000006c0
        /*01f0*/ 	.word	0x000000ff
        /*01f4*/ 	.word	0x00000058
        /*01f8*/ 	.short	0x0100
        /*01fa*/ 	.byte	0x08
	.zero		1


	//   ....[23]....
        /*01fc*/ 	.word	0x000006d0
        /*0200*/ 	.word	0x000000ff
        /*0204*/ 	.word	0x000000b8
        /*0208*/ 	.short	0x0100
        /*020a*/ 	.byte	0x08
	.zero		1


	//   ....[24]....
        /*020c*/ 	.word	0x00000820
        /*0210*/ 	.word	0x000000ff
        /*0214*/ 	.word	0x000000c0
        /*0218*/ 	.short	0x0100
        /*021a*/ 	.byte	0x08
	.zero		1


	//   ....[25]....
        /*021c*/ 	.word	0x00000830
        /*0220*/ 	.word	0x000000ff
        /*0224*/ 	.word	0x000000e0
        /*0228*/ 	.short	0x0100
        /*022a*/ 	.byte	0x08
	.zero		1


	//   ....[26]....
        /*022c*/ 	.word	0x00000840
        /*0230*/ 	.word	0x000000ff
        /*0234*/ 	.word	0x000000c8
        /*0238*/ 	.short	0x0100
        /*023a*/ 	.byte	0x08
	.zero		1


	//   ....[27]....
        /*023c*/ 	.word	0x00000850
        /*0240*/ 	.word	0x000000ff
        /*0244*/ 	.word	0x000000e8
        /*0248*/ 	.short	0x0100
        /*024a*/ 	.byte	0x08
	.zero		1


	//   ....[28]....
        /*024c*/ 	.word	0x00000860
        /*0250*/ 	.word	0x000000ff
        /*0254*/ 	.word	0x000000d0
        /*0258*/ 	.short	0x0100
        /*025a*/ 	.byte	0x08
	.zero		1


	//   ....[29]....
        /*025c*/ 	.word	0x00000870
        /*0260*/ 	.word	0x000000ff
        /*0264*/ 	.word	0x000000f0
        /*0268*/ 	.short	0x0100
        /*026a*/ 	.byte	0x08
	.zero		1


	//   ....[30]....
        /*026c*/ 	.word	0x00000880
        /*0270*/ 	.word	0x000000ff
        /*0274*/ 	.word	0x000000d8
        /*0278*/ 	.short	0x0100
        /*027a*/ 	.byte	0x08
	.zero		1


	//   ....[31]....
        /*027c*/ 	.word	0x00000890
        /*0280*/ 	.word	0x000000ff
        /*0284*/ 	.word	0x000000f8
        /*0288*/ 	.short	0x0100
        /*028a*/ 	.byte	0x08
	.zero		1


	//   ....[32]....
        /*028c*/ 	.word	0x00000b10
        /*0290*/ 	.word	0x000000ff
        /*0294*/ 	.word	0x00000100
        /*0298*/ 	.short	0x0100
        /*029a*/ 	.byte	0x08
	.zero		1


	//   ....[33]....
        /*029c*/ 	.word	0x00000b70
        /*02a0*/ 	.word	0x000000ff
        /*02a4*/ 	.word	0x00000108
        /*02a8*/ 	.short	0x0100
        /*02aa*/ 	.byte	0x08
	.zero		1


	//   ....[34]....
        /*02ac*/ 	.word	0x00001aa0
        /*02b0*/ 	.word	0x000000ff
        /*02b4*/ 	.word	0x00000000
        /*02b8*/ 	.short	0x010a
        /*02ba*/ 	.byte	0x05
	.zero		1


	//   ....[35]....
        /*02bc*/ 	.word	0x00001ae0
        /*02c0*/ 	.word	0x000000ff
        /*02c4*/ 	.word	0x00000000
        /*02c8*/ 	.short	0x010a
        /*02ca*/ 	.byte	0x05
	.zero		1


	//   ....[36]....
        /*02cc*/ 	.word	0x000023f0
        /*02d0*/ 	.word	0x000000ff
        /*02d4*/ 	.word	0x00000000
        /*02d8*/ 	.short	0x010a
        /*02da*/ 	.byte	0x08
	.zero		1


	//   ....[37]....
        /*02dc*/ 	.word	0x00002430
        /*02e0*/ 	.word	0x000000ff
        /*02e4*/ 	.word	0x00000000
        /*02e8*/ 	.short	0x010a
        /*02ea*/ 	.byte	0x08
	.zero		1


	//   ....[38]....
        /*02ec*/ 	.word	0x00002a70
        /*02f0*/ 	.word	0x000000ff
        /*02f4*/ 	.word	0x00000000
        /*02f8*/ 	.short	0x0101
        /*02fa*/ 	.byte	0x07
	.zero		1


	//   ....[39]....
        /*02fc*/ 	.word	0x000030a0
        /*0300*/ 	.word	0x000000ff
        /*0304*/ 	.word	0x00000000
        /*0308*/ 	.short	0x0101
        /*030a*/ 	.byte	0x05
	.zero		1


	//   ....[40]....
        /*030c*/ 	.word	0x000038a0
        /*0310*/ 	.word	0x0000000d
        /*0314*/ 	.word	0x000000c0
        /*0318*/ 	.short	0x010a
        /*031a*/ 	.byte	0x3f
	.zero		1


	//   ....[41]....
        /*031c*/ 	.word	0x00003bd0
        /*0320*/ 	.word	0x00000006
        /*0324*/ 	.word	0x00000000
        /*0328*/ 	.short	0x0101
        /*032a*/ 	.byte	0x3f
	.zero		1


	//   ....[42]....
        /*032c*/ 	.word	0x00004350
        /*0330*/ 	.word	0x0000000e
        /*0334*/ 	.word	0x000000c0
        /*0338*/ 	.short	0x010a
        /*033a*/ 	.byte	0x3f
	.zero		1


	//   ....[43]....
        /*033c*/ 	.word	0x00004580
        /*0340*/ 	.word	0x00000009
        /*0344*/ 	.word	0x00000000
        /*0348*/ 	.short	0x0101
        /*034a*/ 	.byte	0x3f
	.zero		1


	//   ....[44]....
        /*034c*/ 	.word	0x00004c20
        /*0350*/ 	.word	0x0000000d
        /*0354*/ 	.word	0x000000c0
        /*0358*/ 	.short	0x010a
        /*035a*/ 	.byte	0x3f
	.zero		1


	//   ....[45]....
        /*035c*/ 	.word	0x00004e50
        /*0360*/ 	.word	0x00000009
        /*0364*/ 	.word	0x00000000
        /*0368*/ 	.short	0x0101
        /*036a*/ 	.byte	0x3f
	.zero		1


	//   ....[46]....
        /*036c*/ 	.word	0x000054f0
        /*0370*/ 	.word	0x0000000a
        /*0374*/ 	.word	0x000000c0
        /*0378*/ 	.short	0x010a
        /*037a*/ 	.byte	0x3f
	.zero		1


	//   ....[47]....
        /*037c*/ 	.word	0x00005740
        /*0380*/ 	.word	0x00000008
        /*0384*/ 	.word	0x00000000
        /*0388*/ 	.short	0x0101
        /*038a*/ 	.byte	0x3f
	.zero		1


	//   ....[48]....
        /*038c*/ 	.word	0x00006ac0
        /*0390*/ 	.word	0x000000ff
        /*0394*/ 	.word	0x00000108
        /*0398*/ 	.short	0x010a
        /*039a*/ 	.byte	0x04
	.zero		1


	//   ....[49]....
        /*039c*/ 	.word	0x00006ed0
        /*03a0*/ 	.word	0x000000ff
        /*03a4*/ 	.word	0x000000e0
        /*03a8*/ 	.short	0x010a
        /*03aa*/ 	.byte	0x05
	.zero		1


	//   ....[50]....
        /*03ac*/ 	.word	0x00006fc0
        /*03b0*/ 	.word	0x000000ff
        /*03b4*/ 	.word	0x000000c0
        /*03b8*/ 	.short	0x010b
        /*03ba*/ 	.byte	0x05
	.zero		1


	//   ....[51]....
        /*03bc*/ 	.word	0x00007020
        /*03c0*/ 	.word	0x000000ff
        /*03c4*/ 	.word	0x00000000
        /*03c8*/ 	.short	0x0101
        /*03ca*/ 	.byte	0x04
	.zero		1


	//   ....[52]....
        /*03cc*/ 	.word	0x00007050
        /*03d0*/ 	.word	0x000000ff
        /*03d4*/ 	.word	0x000000e8
        /*03d8*/ 	.short	0x010a
        /*03da*/ 	.byte	0x05
	.zero		1


	//   ....[53]....
        /*03dc*/ 	.word	0x00007160
        /*03e0*/ 	.word	0x000000ff
        /*03e4*/ 	.word	0x000000c8
        /*03e8*/ 	.short	0x010b
        /*03ea*/ 	.byte	0x05
	.zero		1


	//   ....[54]....
        /*03ec*/ 	.word	0x000071c0
        /*03f0*/ 	.word	0x000000ff
        /*03f4*/ 	.word	0x00000000
        /*03f8*/ 	.short	0x0101
        /*03fa*/ 	.byte	0x04
	.zero		1


	//   ....[55]....
        /*03fc*/ 	.word	0x000071f0
        /*0400*/ 	.word	0x000000ff
        /*0404*/ 	.word	0x000000f0
        /*0408*/ 	.short	0x010a
        /*040a*/ 	.byte	0x05
	.zero		1


	//   ....[56]....
        /*040c*/ 	.word	0x00007300
        /*0410*/ 	.word	0x000000ff
        /*0414*/ 	.word	0x000000d0
        /*0418*/ 	.short	0x010b
        /*041a*/ 	.byte	0x05
	.zero		1


	//   ....[57]....
        /*041c*/ 	.word	0x00007360
        /*0420*/ 	.word	0x000000ff
        /*0424*/ 	.word	0x00000000
        /*0428*/ 	.short	0x0101
        /*042a*/ 	.byte	0x04
	.zero		1


	//   ....[58]....
        /*042c*/ 	.word	0x00007390
        /*0430*/ 	.word	0x000000ff
        /*0434*/ 	.word	0x000000f8
        /*0438*/ 	.short	0x010a
        /*043a*/ 	.byte	0x05
	.zero		1


	//   ....[59]....
        /*043c*/ 	.word	0x000074a0
        /*0440*/ 	.word	0x000000ff
        /*0444*/ 	.word	0x000000d8
        /*0448*/ 	.short	0x010b
        /*044a*/ 	.byte	0x05
	.zero		1


	//   ....[60]....
        /*044c*/ 	.word	0x00007590
        /*0450*/ 	.word	0x000000ff
        /*0454*/ 	.word	0x00000000
        /*0458*/ 	.short	0x0101
        /*045a*/ 	.byte	0x04
	.zero		1


	//   ....[61]....
        /*045c*/ 	.word	0x00007be0
        /*0460*/ 	.word	0x00000003
        /*0464*/ 	.word	0x000000e0
        /*0468*/ 	.short	0x010a
        /*046a*/ 	.byte	0x3f
	.zero		1


	//   ....[62]....
        /*046c*/ 	.word	0x00007c20
        /*0470*/ 	.word	0x00000003
        /*0474*/ 	.word	0x000000e8
        /*0478*/ 	.short	0x010a
        /*047a*/ 	.byte	0x3f
	.zero		1


	//   ....[63]....
        /*047c*/ 	.word	0x00007c60
        /*0480*/ 	.word	0x00000003
        /*0484*/ 	.word	0x000000f0
        /*0488*/ 	.short	0x010a
        /*048a*/ 	.byte	0x3f
	.zero		1


	//   ....[64]....
        /*048c*/ 	.word	0x00007cb0
        /*0490*/ 	.word	0x00000003
        /*0494*/ 	.word	0x000000f8
        /*0498*/ 	.short	0x010a
        /*049a*/ 	.byte	0x3f
	.zero		1


	//   ....[65]....
        /*049c*/ 	.word	0x00007ff0
        /*04a0*/ 	.word	0x00000015
        /*04a4*/ 	.word	0x00000060
        /*04a8*/ 	.short	0x010a
        /*04aa*/ 	.byte	0x3f
	.zero		1


	//   ....[66]....
        /*04ac*/ 	.word	0x00008340
        /*04b0*/ 	.word	0x00000006
        /*04b4*/ 	.word	0x00000108
        /*04b8*/ 	.short	0x0101
        /*04ba*/ 	.byte	0x3f
	.zero		1


	//   ....[67]....
        /*04bc*/ 	.word	0x00008a90
        /*04c0*/ 	.word	0x00000007
        /*04c4*/ 	.word	0x00000000
        /*04c8*/ 	.short	0x010a
        /*04ca*/ 	.byte	0x3f
	.zero		1


	//   ....[68]....
        /*04cc*/ 	.word	0x00008b10
        /*04d0*/ 	.word	0x00000009
        /*04d4*/ 	.word	0x00000000
        /*04d8*/ 	.short	0x010a
        /*04da*/ 	.byte	0x3f
	.zero		1


	//   ....[69]....
        /*04dc*/ 	.word	0x00008ba0
        /*04e0*/ 	.word	0x00000006
        /*04e4*/ 	.word	0x00000000
        /*04e8*/ 	.short	0x010a
        /*04ea*/ 	.byte	0x3f
	.zero		1


	//   ....[70]....
        /*04ec*/ 	.word	0x00008c30
        /*04f0*/ 	.word	0x00000009
        /*04f4*/ 	.word	0x00000000
        /*04f8*/ 	.short	0x010a
        /*04fa*/ 	.byte	0x3f
	.zero		1


	//   ....[71]....
        /*04fc*/ 	.word	0x00008cc0
        /*0500*/ 	.word	0x00000006
        /*0504*/ 	.word	0x00000000
        /*0508*/ 	.short	0x010a
        /*050a*/ 	.byte	0x3f
	.zero		1


	//   ....[72]....
        /*050c*/ 	.word	0x00008d50
        /*0510*/ 	.word	0x00000009
        /*0514*/ 	.word	0x00000000
        /*0518*/ 	.short	0x010a
        /*051a*/ 	.byte	0x3f
	.zero		1


	//   ....[73]....
        /*051c*/ 	.word	0x00008de0
        /*0520*/ 	.word	0x00000006
        /*0524*/ 	.word	0x00000000
        /*0528*/ 	.short	0x010a
        /*052a*/ 	.byte	0x3f
	.zero		1


	//   ....[74]....
        /*052c*/ 	.word	0x00008e70
        /*0530*/ 	.word	0x00000009
        /*0534*/ 	.word	0x00000000
        /*0538*/ 	.short	0x010a
        /*053a*/ 	.byte	0x3f
	.zero		1


	//   ....[75]....
        /*053c*/ 	.word	0x00008f00
        /*0540*/ 	.word	0x00000006
        /*0544*/ 	.word	0x00000000
        /*0548*/ 	.short	0x010a
        /*054a*/ 	.byte	0x3f
	.zero		1


	//   ....[76]....
        /*054c*/ 	.word	0x00008f90
        /*0550*/ 	.word	0x00000009
        /*0554*/ 	.word	0x00000000
        /*0558*/ 	.short	0x010a
        /*055a*/ 	.byte	0x3f
	.zero		1


	//   ....[77]....
        /*055c*/ 	.word	0x00009020
        /*0560*/ 	.word	0x00000006
        /*0564*/ 	.word	0x00000000
        /*0568*/ 	.short	0x010a
        /*056a*/ 	.byte	0x3f
	.zero		1


	//   ....[78]....
        /*056c*/ 	.word	0x000090b0
        /*0570*/ 	.word	0x00000003
        /*0574*/ 	.word	0x00000000
        /*0578*/ 	.short	0x010a
        /*057a*/ 	.byte	0x3f
	.zero		1


	//   ....[79]....
        /*057c*/ 	.word	0x00009120
        /*0580*/ 	.word	0x00000005
        /*0584*/ 	.word	0x00000000
        /*0588*/ 	.short	0x010a
        /*058a*/ 	.byte	0x3f
	.zero		1


	//   ....[80]....
        /*058c*/ 	.word	0x00009180
        /*0590*/ 	.word	0x00000005
        /*0594*/ 	.word	0x00000000
        /*0598*/ 	.short	0x010a
        /*059a*/ 	.byte	0x3f
	.zero		1


	//   ....[81]....
        /*059c*/ 	.word	0x000091d0
        /*05a0*/ 	.word	0x0000000d
        /*05a4*/ 	.word	0x000000c0
        /*05a8*/ 	.short	0x010a
        /*05aa*/ 	.byte	0x3f
	.zero		1


	//   ....[82]....
        /*05ac*/ 	.word	0x00009220
        /*05b0*/ 	.word	0x0000000e
        /*05b4*/ 	.word	0x000000c0
        /*05b8*/ 	.short	0x010a
        /*05ba*/ 	.byte	0x3f
	.zero		1


	//   ....[83]....
        /*05bc*/ 	.word	0x00009270
        /*05c0*/ 	.word	0x0000000d
        /*05c4*/ 	.word	0x000000c0
        /*05c8*/ 	.short	0x010a
        /*05ca*/ 	.byte	0x3f
	.zero		1


	//   ....[84]....
        /*05cc*/ 	.word	0x000092c0
        /*05d0*/ 	.word	0x0000000a
        /*05d4*/ 	.word	0x000000c0
        /*05d8*/ 	.short	0x010a
        /*05da*/ 	.byte	0x3f
	.zero		1


	//   ....[85]....
        /*05dc*/ 	.word	0x00009320
        /*05e0*/ 	.word	0x0000000a
        /*05e4*/ 	.word	0x00000108
        /*05e8*/ 	.short	0x010a
        /*05ea*/ 	.byte	0x3f
	.zero		1


	//   ....[86]....
        /*05ec*/ 	.word	0x00009380
        /*05f0*/ 	.word	0x00000005
        /*05f4*/ 	.word	0x000000e0
        /*05f8*/ 	.short	0x010a
        /*05fa*/ 	.byte	0x3f
	.zero		1


	//   ....[87]....
        /*05fc*/ 	.word	0x000093e0
        /*0600*/ 	.word	0x00000005
        /*0604*/ 	.word	0x000000e8
        /*0608*/ 	.short	0x010a
        /*060a*/ 	.byte	0x3f
	.zero		1


	//   ....[88]....
        /*060c*/ 	.word	0x00009440
        /*0610*/ 	.word	0x00000005
        /*0614*/ 	.word	0x000000f0
        /*0618*/ 	.short	0x010a
        /*061a*/ 	.byte	0x3f
	.zero		1


	//   ....[89]....
        /*061c*/ 	.word	0x000094a0
        /*0620*/ 	.word	0x00000005
        /*0624*/ 	.word	0x000000f8
        /*0628*/ 	.short	0x010a
        /*062a*/ 	.byte	0x3f
	.zero		1


	//   ....[90]....
        /*062c*/ 	.word	0x000094f0
        /*0630*/ 	.word	0x00000003
        /*0634*/ 	.word	0x000000e0
        /*0638*/ 	.short	0x010a
        /*063a*/ 	.byte	0x3f
	.zero		1


	//   ....[91]....
        /*063c*/ 	.word	0x00009540
        /*0640*/ 	.word	0x00000003
        /*0644*/ 	.word	0x000000e8
        /*0648*/ 	.short	0x010a
        /*064a*/ 	.byte	0x3f
	.zero		1


	//   ....[92]....
        /*064c*/ 	.word	0x00009590
        /*0650*/ 	.word	0x00000003
        /*0654*/ 	.word	0x000000f0
        /*0658*/ 	.short	0x010a
        /*065a*/ 	.byte	0x3f
	.zero		1


	//   ....[93]....
        /*065c*/ 	.word	0x00009660
        /*0660*/ 	.word	0x00000015
        /*0664*/ 	.word	0x00000060
        /*0668*/ 	.short	0x010a
        /*066a*/ 	.byte	0x3f
	.zero		1


	//   ....[94]....
        /*066c*/ 	.word	0x00009730
        /*0670*/ 	.word	0x00000007
        /*0674*/ 	.word	0x00000000
        /*0678*/ 	.short	0x010a
        /*067a*/ 	.byte	0x3f
	.zero		1


	//   ....[95]....
        /*067c*/ 	.word	0x00009780
        /*0680*/ 	.word	0x00000009
        /*0684*/ 	.word	0x00000000
        /*0688*/ 	.short	0x010a
        /*068a*/ 	.byte	0x3f
	.zero		1


	//   ....[96]....
        /*068c*/ 	.word	0x000097d0
        /*0690*/ 	.word	0x00000006
        /*0694*/ 	.word	0x00000000
        /*0698*/ 	.short	0x010a
        /*069a*/ 	.byte	0x3f
	.zero		1


	//   ....[97]....
        /*069c*/ 	.word	0x00009820
        /*06a0*/ 	.word	0x00000009
        /*06a4*/ 	.word	0x00000000
        /*06a8*/ 	.short	0x010a
        /*06aa*/ 	.byte	0x3f
	.zero		1


	//   ....[98]....
        /*06ac*/ 	.word	0x00009870
        /*06b0*/ 	.word	0x00000006
        /*06b4*/ 	.word	0x00000000
        /*06b8*/ 	.short	0x010a
        /*06ba*/ 	.byte	0x3f
	.zero		1


	//   ....[99]....
        /*06bc*/ 	.word	0x000098c0
        /*06c0*/ 	.word	0x00000009
        /*06c4*/ 	.word	0x00000000
        /*06c8*/ 	.short	0x010a
        /*06ca*/ 	.byte	0x3f
	.zero		1


	//   ....[100]....
        /*06cc*/ 	.word	0x00009910
        /*06d0*/ 	.word	0x00000006
        /*06d4*/ 	.word	0x00000000
        /*06d8*/ 	.short	0x010a
        /*06da*/ 	.byte	0x3f
	.zero		1


	//   ....[101]....
        /*06dc*/ 	.word	0x00009960
        /*06e0*/ 	.word	0x00000009
        /*06e4*/ 	.word	0x00000000
        /*06e8*/ 	.short	0x010a
        /*06ea*/ 	.byte	0x3f
	.zero		1


	//   ....[102]....
        /*06ec*/ 	.word	0x000099b0
        /*06f0*/ 	.word	0x00000006
        /*06f4*/ 	.word	0x00000000
        /*06f8*/ 	.short	0x010a
        /*06fa*/ 	.byte	0x3f
	.zero		1


	//   ....[103]....
        /*06fc*/ 	.word	0x00009a00
        /*0700*/ 	.word	0x00000009
        /*0704*/ 	.word	0x00000000
        /*0708*/ 	.short	0x010a
        /*070a*/ 	.byte	0x3f
	.zero		1


	//   ....[104]....
        /*070c*/ 	.word	0x00009a50
        /*0710*/ 	.word	0x00000006
        /*0714*/ 	.word	0x00000000
        /*0718*/ 	.short	0x010a
        /*071a*/ 	.byte	0x3f
	.zero		1


	//----- nvinfo : EIATTR_NUM_MBARRIERS
	.align		4
.L_36:
        /*071c*/ 	.byte	0x03, 0x38
        /*071e*/ 	.short	0x0022


	//----- nvinfo : EIATTR_EXIT_INSTR_OFFSETS
	.align		4
        /*0720*/ 	.byte	0x04, 0x1c
        /*0722*/ 	.short	(.L_38 - .L_37)


	//   ....[0]....
.L_37:
        /*0724*/ 	.word	0x00000c10


	//   ....[1]....
        /*0728*/ 	.word	0x00001420


	//   ....[2]....
        /*072c*/ 	.word	0x000063f0


	//   ....[3]....
        /*0730*/ 	.word	0x00006a20


	//   ....[4]....
        /*0734*/ 	.word	0x00006a50


	//   ....[5]....
        /*0738*/ 	.word	0x00007d00


	//   ....[6]....
        /*073c*/ 	.word	0x00009100


	//----- nvinfo : EIATTR_MAX_THREADS
	.align		4
.L_38:
        /*0740*/ 	.byte	0x04, 0x05
        /*0742*/ 	.short	(.L_40 - .L_39)
.L_39:
        /*0744*/ 	.word	0x00000180
        /*0748*/ 	.word	0x00000001
        /*074c*/ 	.word	0x00000001


	//----- nvinfo : EIATTR_CRS_STACK_SIZE
	.align		4
.L_40:
        /*0750*/ 	.byte	0x04, 0x1e
        /*0752*/ 	.short	(.L_42 - .L_41)
.L_41:
        /*0754*/ 	.word	0x00000000


	//----- nvinfo : EIATTR_CBANK_PARAM_SIZE
	.align		4
.L_42:
        /*0758*/ 	.byte	0x03, 0x19
        /*075a*/ 	.short	0x0770


	//----- nvinfo : EIATTR_PARAM_CBANK
	.align		4
        /*075c*/ 	.byte	0x04, 0x0a
        /*075e*/ 	.short	(.L_44 - .L_43)
	.align		4
.L_43:
        /*0760*/ 	.word	index@(.nv.constant0._ZN7cutlass13device_kernelINS_4gemm6kernel13GemmUniversalIN4cute5tupleIJiiiiEEENS1_10collective13CollectiveMmaINS1_37MainloopSm90TmaGmmaWarpSpecializedFP8ILi12ENS5_IJNS4_1CILi1EEESB_SB_EEENS1_35KernelTmaWarpSpecializedCooperativeEEENS5_IJNSA_ILi128EEESF_NSA_ILi64EEEEEENS_12float_e4m3_tENS5_IJlSB_lEEESI_SJ_NS4_8TiledMMAINS4_8MMA_AtomIJNS4_4SM904GMMA31MMA_64x128x32_F32E4M3E4M3_SS_TNILNSN_7ScaleInE1ELSP_1EEEEEENS4_6LayoutINS5_IJNSA_ILi2EEESB_SB_EEENS5_IJSB_NSA_ILi0EEESV_EEEEENS5_IJNS4_10UnderscoreESY_SY_EEEEENS4_13SM90_TMA_LOADENS4_14ComposedLayoutINS4_7SwizzleILi2ELi4ELi3EEENS4_18smem_ptr_flag_bitsILi8EEENSS_INS5_IJNSA_ILi8EEESG_EEENS5_IJSG_SB_EEEEEEEvNS4_8identityES11_S1B_vS1C_EENS_8epilogue10collective18CollectiveEpilogueINS1E_22Sm90TmaWarpSpecializedILi4ELi2ELi16ELb0ELb0EEEJSH_NS5_IJSF_NSA_ILi32EEEEEESI_SJ_SI_SJ_NS1E_6fusion15FusionCallbacksIS1I_NS1L_13LinCombEltActINS1E_6thread4ReLuESI_fSI_fLNS_15FloatRoundStyleE2EEESH_S1K_JEEES11_NS12_INS13_ILi1ELi4ELi3EEES16_NSS_INS5_IJS17_S1J_EEENS5_IJS1J_SB_EEEEEEENS4_39AutoVectorizingCopyWithAssumedAlignmentILi128EEENS4_14SM90_TMA_STOREES1X_S1Z_NS4_9Copy_AtomIJNS4_17SM90_U32x4_STSM_NENS_6half_tEEEEvEEEvvEEEEvNT_6ParamsE)
        /*0764*/ 	.short	0x0210
        /*0766*/ 	.short	0x0770


	//----- nvinfo : EIATTR_SW_WAR
	.align		4
.L_44:
        /*0768*/ 	.byte	0x04, 0x36
        /*076a*/ 	.short	(.L_46 - .L_45)
.L_45:
        /*076c*/ 	.word	0x00000008
.L_46:


//--------------------- .nv.callgraph             --------------------------
	.section	.nv.callgraph,"",@"SHT_CUDA_CALLGRAPH"
	.align	4
	.sectionentsize	8
	.align		4
        /*0000*/ 	.word	0x00000000
	.align		4
        /*0004*/ 	.word	0xffffffff
	.align		4
        /*0008*/ 	.word	index@(_ZN7cutlass13device_kernelINS_4gemm6kernel13GemmUniversalIN4cute5tupleIJiiiiEEENS1_10collective13CollectiveMmaINS1_37MainloopSm90TmaGmmaWarpSpecializedFP8ILi12ENS5_IJNS4_1CILi1EEESB_SB_EEENS1_35KernelTmaWarpSpecializedCooperativeEEENS5_IJNSA_ILi128EEESF_NSA_ILi64EEEEEENS_12float_e4m3_tENS5_IJlSB_lEEESI_SJ_NS4_8TiledMMAINS4_8MMA_AtomIJNS4_4SM904GMMA31MMA_64x128x32_F32E4M3E4M3_SS_TNILNSN_7ScaleInE1ELSP_1EEEEEENS4_6LayoutINS5_IJNSA_ILi2EEESB_SB_EEENS5_IJSB_NSA_ILi0EEESV_EEEEENS5_IJNS4_10UnderscoreESY_SY_EEEEENS4_13SM90_TMA_LOADENS4_14ComposedLayoutINS4_7SwizzleILi2ELi4ELi3EEENS4_18smem_ptr_flag_bitsILi8EEENSS_INS5_IJNSA_ILi8EEESG_EEENS5_IJSG_SB_EEEEEEEvNS4_8identityES11_S1B_vS1C_EENS_8epilogue10collective18CollectiveEpilogueINS1E_22Sm90TmaWarpSpecializedILi4ELi2ELi16ELb0ELb0EEEJSH_NS5_IJSF_NSA_ILi32EEEEEESI_SJ_SI_SJ_NS1E_6fusion15FusionCallbacksIS1I_NS1L_13LinCombEltActINS1E_6thread4ReLuESI_fSI_fLNS_15FloatRoundStyleE2EEESH_S1K_JEEES11_NS12_INS13_ILi1ELi4ELi3EEES16_NSS_INS5_IJS17_S1J_EEENS5_IJS1J_SB_EEEEEEENS4_39AutoVectorizingCopyWithAssumedAlignmentILi128EEENS4_14SM90_TMA_STOREES1X_S1Z_NS4_9Copy_AtomIJNS4_17SM90_U32x4_STSM_NENS_6half_tEEEEvEEEvvEEEEvNT_6ParamsE)
	.align		4
        /*000c*/ 	.word	index@(__assertfail)
	.align		4
        /*0010*/ 	.word	0x00000000
	.align		4
        /*0014*/ 	.word	0xfffffffe
	.align		4
        /*0018*/ 	.word	0x00000000
	.align		4
        /*001c*/ 	.word	0xfffffffd
	.align		4
        /*0020*/ 	.word	0x00000000
	.align		4
        /*0024*/ 	.word	0xfffffffc


//--------------------- .nv.constant4             --------------------------
	.section	.nv.constant4,"a",@progbits
	.align	8
	.align		8
.nv.constant4:
        /*0000*/ 	.dword	__assertfail
	.align		8
        /*0008*/ 	.dword	__unnamed_1
	.align		8
        /*0010*/ 	.dword	__unnamed_2
	.align		8
        /*0018*/ 	.dword	_ZN39_INTERNAL_80314f43_4_k_cu_d0c59619_27864cuda3std3__45__cpo5beginE
	.align		8
        /*0020*/ 	.dword	_ZN39_INTERNAL_80314f43_4_k_cu_d0c59619_27864cuda3std3__45__cpo3endE
	.align		8
        /*0028*/ 	.dword	_ZN39_INTERNAL_80314f43_4_k_cu_d0c59619_27864cuda3std3__45__cpo6cbeginE
	.align		8
        /*0030*/ 	.dword	_ZN39_INTERNAL_80314f43_4_k_cu_d0c59619_27864cuda3std3__45__cpo4cendE
	.align		8
        /*0038*/ 	.dword	_ZN39_INTERNAL_80314f43_4_k_cu_d0c59619_27864cuda3std3__441_GLOBAL__N__80314f43_4_k_cu_d0c59619_27866ignoreE
	.align		8
        /*0040*/ 	.dword	_ZN39_INTERNAL_80314f43_4_k_cu_d0c59619_27864cuda3std3__419piecewise_constructE
	.align		8
        /*0048*/ 	.dword	_ZN39_INTERNAL_80314f43_4_k_cu_d0c59619_27864cuda3std3__48in_placeE
	.align		8
        /*0050*/ 	.dword	_ZN39_INTERNAL_80314f43_4_k_cu_d0c59619_27864cuda3std6ranges3__45__cpo4swapE
	.align		8
        /*0058*/ 	.dword	_ZN39_INTERNAL_80314f43_4_k_cu_d0c59619_27864cuda3std6ranges3__45__cpo9iter_moveE
	.align		8
        /*0060*/ 	.dword	_ZN39_INTERNAL_80314f43_4_k_cu_d0c59619_27864cute7productE
	.align		8
        /*0068*/ 	.dword	_ZN39_INTERNAL_80314f43_4_k_cu_d0c59619_27864cute1_E
	.align		8
        /*0070*/ 	.dword	$str$24
	.align		8
        /*0078*/ 	.dword	$str$25


//--------------------- .text._ZN7cutlass13device_kernelINS_4gemm6kernel13GemmUniversalIN4cute5tupleIJiiiiEEENS1_10collective13CollectiveMmaINS1_37MainloopSm90TmaGmmaWarpSpecializedFP8ILi12ENS5_IJNS4_1CILi1EEESB_SB_EEENS1_35KernelTmaWarpSpecializedCooperativeEEENS5_IJNSA_ILi128EEESF_NSA_ILi64EEEEEENS_12float_e4m3_tENS5_IJlSB_lEEESI_SJ_NS4_8TiledMMAINS4_8MMA_AtomIJNS4_4SM904GMMA31MMA_64x128x32_F32E4M3E4M3_SS_TNILNSN_7ScaleInE1ELSP_1EEEEEENS4_6LayoutINS5_IJNSA_ILi2EEESB_SB_EEENS5_IJSB_NSA_ILi0EEESV_EEEEENS5_IJNS4_10UnderscoreESY_SY_EEEEENS4_13SM90_TMA_LOADENS4_14ComposedLayoutINS4_7SwizzleILi2ELi4ELi3EEENS4_18smem_ptr_flag_bitsILi8EEENSS_INS5_IJNSA_ILi8EEESG_EEENS5_IJSG_SB_EEEEEEEvNS4_8identityES11_S1B_vS1C_EENS_8epilogue10collective18CollectiveEpilogueINS1E_22Sm90TmaWarpSpecializedILi4ELi2ELi16ELb0ELb0EEEJSH_NS5_IJSF_NSA_ILi32EEEEEESI_SJ_SI_SJ_NS1E_6fusion15FusionCallbacksIS1I_NS1L_13LinCombEltActINS1E_6thread4ReLuESI_fSI_fLNS_15FloatRoundStyleE2EEESH_S1K_JEEES11_NS12_INS13_ILi1ELi4ELi3EEES16_NSS_INS5_IJS17_S1J_EEENS5_IJS1J_SB_EEEEEEENS4_39AutoVectorizingCopyWithAssumedAlignmentILi128EEENS4_14SM90_TMA_STOREES1X_S1Z_NS4_9Copy_AtomIJNS4_17SM90_U32x4_STSM_NENS_6half_tEEEEvEEEvvEEEEvNT_6ParamsE --------------------------
	.section	.text._ZN7cutlass13device_kernelINS_4gemm6kernel13GemmUniversalIN4cute5tupleIJiiiiEEENS1_10collective13CollectiveMmaINS1_37MainloopSm90TmaGmmaWarpSpecializedFP8ILi12ENS5_IJNS4_1CILi1EEESB_SB_EEENS1_35KernelTmaWarpSpecializedCooperativeEEENS5_IJNSA_ILi128EEESF_NSA_ILi64EEEEEENS_12float_e4m3_tENS5_IJlSB_lEEESI_SJ_NS4_8TiledMMAINS4_8MMA_AtomIJNS4_4SM904GMMA31MMA_64x128x32_F32E4M3E4M3_SS_TNILNSN_7ScaleInE1ELSP_1EEEEEENS4_6LayoutINS5_IJNSA_ILi2EEESB_SB_EEENS5_IJSB_NSA_ILi0EEESV_EEEEENS5_IJNS4_10UnderscoreESY_SY_EEEEENS4_13SM90_TMA_LOADENS4_14ComposedLayoutINS4_7SwizzleILi2ELi4ELi3EEENS4_18smem_ptr_flag_bitsILi8EEENSS_INS5_IJNSA_ILi8EEESG_EEENS5_IJSG_SB_EEEEEEEvNS4_8identityES11_S1B_vS1C_EENS_8epilogue10collective18CollectiveEpilogueINS1E_22Sm90TmaWarpSpecializedILi4ELi2ELi16ELb0ELb0EEEJSH_NS5_IJSF_NSA_ILi32EEEEEESI_SJ_SI_SJ_NS1E_6fusion15FusionCallbacksIS1I_NS1L_13LinCombEltActINS1E_6thread4ReLuESI_fSI_fLNS_15FloatRoundStyleE2EEESH_S1K_JEEES11_NS12_INS13_ILi1ELi4ELi3EEES16_NSS_INS5_IJS17_S1J_EEENS5_IJS1J_SB_EEEEEEENS4_39AutoVectorizingCopyWithAssumedAlignmentILi128EEENS4_14SM90_TMA_STOREES1X_S1Z_NS4_9Copy_AtomIJNS4_17SM90_U32x4_STSM_NENS_6half_tEEEEvEEEvvEEEEvNT_6ParamsE,"ax",@progbits
	.align	128
.text._ZN7cutlass13device_kernelINS_4gemm6kernel13GemmUniversalIN4cute5tupleIJiiiiEEENS1_10collective13CollectiveMmaINS1_37MainloopSm90TmaGmmaWarpSpecializedFP8ILi12ENS5_IJNS4_1CILi1EEESB_SB_EEENS1_35KernelTmaWarpSpecializedCooperativeEEENS5_IJNSA_ILi128EEESF_NSA_ILi64EEEEEENS_12float_e4m3_tENS5_IJlSB_lEEESI_SJ_NS4_8TiledMMAINS4_8MMA_AtomIJNS4_4SM904GMMA31MMA_64x128x32_F32E4M3E4M3_SS_TNILNSN_7ScaleInE1ELSP_1EEEEEENS4_6LayoutINS5_IJNSA_ILi2EEESB_SB_EEENS5_IJSB_NSA_ILi0EEESV_EEEEENS5_IJNS4_10UnderscoreESY_SY_EEEEENS4_13SM90_TMA_LOADENS4_14ComposedLayoutINS4_7SwizzleILi2ELi4ELi3EEENS4_18smem_ptr_flag_bitsILi8EEENSS_INS5_IJNSA_ILi8EEESG_EEENS5_IJSG_SB_EEEEEEEvNS4_8identityES11_S1B_vS1C_EENS_8epilogue10collective18CollectiveEpilogueINS1E_22Sm90TmaWarpSpecializedILi4ELi2ELi16ELb0ELb0EEEJSH_NS5_IJSF_NSA_ILi32EEEEEESI_SJ_SI_SJ_NS1E_6fusion15FusionCallbacksIS1I_NS1L_13LinCombEltActINS1E_6thread4ReLuESI_fSI_fLNS_15FloatRoundStyleE2EEESH_S1K_JEEES11_NS12_INS13_ILi1ELi4ELi3EEES16_NSS_INS5_IJS17_S1J_EEENS5_IJS1J_SB_EEEEEEENS4_39AutoVectorizingCopyWithAssumedAlignmentILi128EEENS4_14SM90_TMA_STOREES1X_S1Z_NS4_9Copy_AtomIJNS4_17SM90_U32x4_STSM_NENS_6half_tEEEEvEEEvvEEEEvNT_6ParamsE:
        .type           _ZN7cutlass13device_kernelINS_4gemm6kernel13GemmUniversalIN4cute5tupleIJiiiiEEENS1_10collective13CollectiveMmaINS1_37MainloopSm90TmaGmmaWarpSpecializedFP8ILi12ENS5_IJNS4_1CILi1EEESB_SB_EEENS1_35KernelTmaWarpSpecializedCooperativeEEENS5_IJNSA_ILi128EEESF_NSA_ILi64EEEEEENS_12float_e4m3_tENS5_IJlSB_lEEESI_SJ_NS4_8TiledMMAINS4_8MMA_AtomIJNS4_4SM904GMMA31MMA_64x128x32_F32E4M3E4M3_SS_TNILNSN_7ScaleInE1ELSP_1EEEEEENS4_6LayoutINS5_IJNSA_ILi2EEESB_SB_EEENS5_IJSB_NSA_ILi0EEESV_EEEEENS5_IJNS4_10UnderscoreESY_SY_EEEEENS4_13SM90_TMA_LOADENS4_14ComposedLayoutINS4_7SwizzleILi2ELi4ELi3EEENS4_18smem_ptr_flag_bitsILi8EEENSS_INS5_IJNSA_ILi8EEESG_EEENS5_IJSG_SB_EEEEEEEvNS4_8identityES11_S1B_vS1C_EENS_8epilogue10collective18CollectiveEpilogueINS1E_22Sm90TmaWarpSpecializedILi4ELi2ELi16ELb0ELb0EEEJSH_NS5_IJSF_NSA_ILi32EEEEEESI_SJ_SI_SJ_NS1E_6fusion15FusionCallbacksIS1I_NS1L_13LinCombEltActINS1E_6thread4ReLuESI_fSI_fLNS_15FloatRoundStyleE2EEESH_S1K_JEEES11_NS12_INS13_ILi1ELi4ELi3EEES16_NSS_INS5_IJS17_S1J_EEENS5_IJS1J_SB_EEEEEEENS4_39AutoVectorizingCopyWithAssumedAlignmentILi128EEENS4_14SM90_TMA_STOREES1X_S1Z_NS4_9Copy_AtomIJNS4_17SM90_U32x4_STSM_NENS_6half_tEEEEvEEEvvEEEEvNT_6ParamsE,@function
        .size           _ZN7cutlass13device_kernelINS_4gemm6kernel13GemmUniversalIN4cute5tupleIJiiiiEEENS1_10collective13CollectiveMmaINS1_37MainloopSm90TmaGmmaWarpSpecializedFP8ILi12ENS5_IJNS4_1CILi1EEESB_SB_EEENS1_35KernelTmaWarpSpecializedCooperativeEEENS5_IJNSA_ILi128EEESF_NSA_ILi64EEEEEENS_12float_e4m3_tENS5_IJlSB_lEEESI_SJ_NS4_8TiledMMAINS4_8MMA_AtomIJNS4_4SM904GMMA31MMA_64x128x32_F32E4M3E4M3_SS_TNILNSN_7ScaleInE1ELSP_1EEEEEENS4_6LayoutINS5_IJNSA_ILi2EEESB_SB_EEENS5_IJSB_NSA_ILi0EEESV_EEEEENS5_IJNS4_10UnderscoreESY_SY_EEEEENS4_13SM90_TMA_LOADENS4_14ComposedLayoutINS4_7SwizzleILi2ELi4ELi3EEENS4_18smem_ptr_flag_bitsILi8EEENSS_INS5_IJNSA_ILi8EEESG_EEENS5_IJSG_SB_EEEEEEEvNS4_8identityES11_S1B_vS1C_EENS_8epilogue10collective18CollectiveEpilogueINS1E_22Sm90TmaWarpSpecializedILi4ELi2ELi16ELb0ELb0EEEJSH_NS5_IJSF_NSA_ILi32EEEEEESI_SJ_SI_SJ_NS1E_6fusion15FusionCallbacksIS1I_NS1L_13LinCombEltActINS1E_6thread4ReLuESI_fSI_fLNS_15FloatRoundStyleE2EEESH_S1K_JEEES11_NS12_INS13_ILi1ELi4ELi3EEES16_NSS_INS5_IJS17_S1J_EEENS5_IJS1J_SB_EEEEEEENS4_39AutoVectorizingCopyWithAssumedAlignmentILi128EEENS4_14SM90_TMA_STOREES1X_S1Z_NS4_9Copy_AtomIJNS4_17SM90_U32x4_STSM_NENS_6half_tEEEEvEEEvvEEEEvNT_6ParamsE,(.L_x_205 - _ZN7cutlass13device_kernelINS_4gemm6kernel13GemmUniversalIN4cute5tupleIJiiiiEEENS1_10collective13CollectiveMmaINS1_37MainloopSm90TmaGmmaWarpSpecializedFP8ILi12ENS5_IJNS4_1CILi1EEESB_SB_EEENS1_35KernelTmaWarpSpecializedCooperativeEEENS5_IJNSA_ILi128EEESF_NSA_ILi64EEEEEENS_12float_e4m3_tENS5_IJlSB_lEEESI_SJ_NS4_8TiledMMAINS4_8MMA_AtomIJNS4_4SM904GMMA31MMA_64x128x32_F32E4M3E4M3_SS_TNILNSN_7ScaleInE1ELSP_1EEEEEENS4_6LayoutINS5_IJNSA_ILi2EEESB_SB_EEENS5_IJSB_NSA_ILi0EEESV_EEEEENS5_IJNS4_10UnderscoreESY_SY_EEEEENS4_13SM90_TMA_LOADENS4_14ComposedLayoutINS4_7SwizzleILi2ELi4ELi3EEENS4_18smem_ptr_flag_bitsILi8EEENSS_INS5_IJNSA_ILi8EEESG_EEENS5_IJSG_SB_EEEEEEEvNS4_8identityES11_S1B_vS1C_EENS_8epilogue10collective18CollectiveEpilogueINS1E_22Sm90TmaWarpSpecializedILi4ELi2ELi16ELb0ELb0EEEJSH_NS5_IJSF_NSA_ILi32EEEEEESI_SJ_SI_SJ_NS1E_6fusion15FusionCallbacksIS1I_NS1L_13LinCombEltActINS1E_6thread4ReLuESI_fSI_fLNS_15FloatRoundStyleE2EEESH_S1K_JEEES11_NS12_INS13_ILi1ELi4ELi3EEES16_NSS_INS5_IJS17_S1J_EEENS5_IJS1J_SB_EEEEEEENS4_39AutoVectorizingCopyWithAssumedAlignmentILi128EEENS4_14SM90_TMA_STOREES1X_S1Z_NS4_9Copy_AtomIJNS4_17SM90_U32x4_STSM_NENS_6half_tEEEEvEEEvvEEEEvNT_6ParamsE)
        .other          _ZN7cutlass13device_kernelINS_4gemm6kernel13GemmUniversalIN4cute5tupleIJiiiiEEENS1_10collective13CollectiveMmaINS1_37MainloopSm90TmaGmmaWarpSpecializedFP8ILi12ENS5_IJNS4_1CILi1EEESB_SB_EEENS1_35KernelTmaWarpSpecializedCooperativeEEENS5_IJNSA_ILi128EEESF_NSA_ILi64EEEEEENS_12float_e4m3_tENS5_IJlSB_lEEESI_SJ_NS4_8TiledMMAINS4_8MMA_AtomIJNS4_4SM904GMMA31MMA_64x128x32_F32E4M3E4M3_SS_TNILNSN_7ScaleInE1ELSP_1EEEEEENS4_6LayoutINS5_IJNSA_ILi2EEESB_SB_EEENS5_IJSB_NSA_ILi0EEESV_EEEEENS5_IJNS4_10UnderscoreESY_SY_EEEEENS4_13SM90_TMA_LOADENS4_14ComposedLayoutINS4_7SwizzleILi2ELi4ELi3EEENS4_18smem_ptr_flag_bitsILi8EEENSS_INS5_IJNSA_ILi8EEESG_EEENS5_IJSG_SB_EEEEEEEvNS4_8identityES11_S1B_vS1C_EENS_8epilogue10collective18CollectiveEpilogueINS1E_22Sm90TmaWarpSpecializedILi4ELi2ELi16ELb0ELb0EEEJSH_NS5_IJSF_NSA_ILi32EEEEEESI_SJ_SI_SJ_NS1E_6fusion15FusionCallbacksIS1I_NS1L_13LinCombEltActINS1E_6thread4ReLuESI_fSI_fLNS_15FloatRoundStyleE2EEESH_S1K_JEEES11_NS12_INS13_ILi1ELi4ELi3EEES16_NSS_INS5_IJS17_S1J_EEENS5_IJS1J_SB_EEEEEEENS4_39AutoVectorizingCopyWithAssumedAlignmentILi128EEENS4_14SM90_TMA_STOREES1X_S1Z_NS4_9Copy_AtomIJNS4_17SM90_U32x4_STSM_NENS_6half_tEEEEvEEEvvEEEEvNT_6ParamsE,@"STO_CUDA_ENTRY STV_DEFAULT"
_ZN7cutlass13device_kernelINS_4gemm6kernel13GemmUniversalIN4cute5tupleIJiiiiEEENS1_10collective13CollectiveMmaINS1_37MainloopSm90TmaGmmaWarpSpecializedFP8ILi12ENS5_IJNS4_1CILi1EEESB_SB_EEENS1_35KernelTmaWarpSpecializedCooperativeEEENS5_IJNSA_ILi128EEESF_NSA_ILi64EEEEEENS_12float_e4m3_tENS5_IJlSB_lEEESI_SJ_NS4_8TiledMMAINS4_8MMA_AtomIJNS4_4SM904GMMA31MMA_64x128x32_F32E4M3E4M3_SS_TNILNSN_7ScaleInE1ELSP_1EEEEEENS4_6LayoutINS5_IJNSA_ILi2EEESB_SB_EEENS5_IJSB_NSA_ILi0EEESV_EEEEENS5_IJNS4_10UnderscoreESY_SY_EEEEENS4_13SM90_TMA_LOADENS4_14ComposedLayoutINS4_7SwizzleILi2ELi4ELi3EEENS4_18smem_ptr_flag_bitsILi8EEENSS_INS5_IJNSA_ILi8EEESG_EEENS5_IJSG_SB_EEEEEEEvNS4_8identityES11_S1B_vS1C_EENS_8epilogue10collective18CollectiveEpilogueINS1E_22Sm90TmaWarpSpecializedILi4ELi2ELi16ELb0ELb0EEEJSH_NS5_IJSF_NSA_ILi32EEEEEESI_SJ_SI_SJ_NS1E_6fusion15FusionCallbacksIS1I_NS1L_13LinCombEltActINS1E_6thread4ReLuESI_fSI_fLNS_15FloatRoundStyleE2EEESH_S1K_JEEES11_NS12_INS13_ILi1ELi4ELi3EEES16_NSS_INS5_IJS17_S1J_EEENS5_IJS1J_SB_EEEEEEENS4_39AutoVectorizingCopyWithAssumedAlignmentILi128EEENS4_14SM90_TMA_STOREES1X_S1Z_NS4_9Copy_AtomIJNS4_17SM90_U32x4_STSM_NENS_6half_tEEEEvEEEvvEEEEvNT_6ParamsE:
[----:B------:R-:W1:Y:S01]  /*0000*/  LDC R1, c[0x0][0x28] ;  /* 0x00000a00ff017b82 */ /* 0x000e620000000800 */
[----:B------:R-:W2:Y:S07]  /*0010*/  S2R R18, SR_TID.X ;  /* 0x0000000000127919 */ /* 0x000eae0000002100 */
[----:B------:R-:W3:Y:S01]  /*0020*/  LDC.64 R8, c[0x0][0x588] ;  /* 0x00016200ff087b82 */ /* 0x000ee20000000a00 */
[----:B------:R-:W-:Y:S01]  /*0030*/  ELECT P0, URZ, PT ;  /* 0x00000000003f782f */ /* 0x000fe20003800000 */
[----:B------:R-:W-:Y:S01]  /*0040*/  BSSY B0, `(.L_x_0) ;  /* 0x0000016000007945 */ /* 0x000fe20003800000 */
[----:B--2---:R-:W-:-:S02]  /*0050*/  SHF.R.U32.HI R0, RZ, 0x5, R18 ;  /* 0x00000005ff007819 */ /* 0x004fc40000011612 */
[----:B------:R-:W-:-:S03]  /*0060*/  SHF.R.U32.HI R4, RZ, 0x7, R18 ;  /* 0x00000007ff047819 */ /* 0x000fc60000011612 */
[----:B------:R-:W2:Y:S04]  /*0070*/  SHFL.IDX PT, R3, R0, RZ, 0x1f ;  /* 0x00001fff00037589 */ /* 0x000ea800000e0000 */
[----:B------:R4:W1:Y:S01]  /*0080*/  SHFL.IDX PT, R6, R4, RZ, 0x1f ;  /* 0x00001fff04067589 */ /* 0x00086200000e0000 */
[----:B--2---:R-:W-:Y:S02]  /*0090*/  ISETP.NE.OR P0, PT, R3, RZ, !P0 ;  /* 0x000000ff0300720c */ /* 0x004fe40004705670 */
[----:B------:R-:W-:-:S11]  /*00a0*/  SHF.R.S32.HI R2, RZ, 0x1f, R3 ;  /* 0x0000001fff027819 */ /* 0x000fd60000011403 */
[----:B-1-34-:R-:W-:Y:S05]  /*00b0*/  @P0 BRA `(.L_x_1) ;  /* 0x0000000000380947 */ /* 0x01afea0003800000 */
[----:B------:R-:W-:Y:S02]  /*00c0*/  ULDC.64 UR4, c[0x0][0x198] ;  /* 0x0000660000047ab9 */ /* 0x000fe40000000a00 */
[----:B------:R-:W-:Y:S02]  /*00d0*/  UIADD3 UR6, UP0, UR4, 0xf0, URZ ;  /* 0x000000f004067890 */ /* 0x000fe4000ff1e03f */
[----:B------:R-:W-:Y:S02]  /*00e0*/  UIADD3 UR8, UP1, UR4, 0x1f0, URZ ;  /* 0x000001f004087890 */ /* 0x000fe4000ff3e03f */
[----:B------:R-:W-:Y:S02]  /*00f0*/  UIADD3 UR10, UP2, UR4, 0x3f0, URZ ;  /* 0x000003f0040a7890 */ /* 0x000fe4000ff5e03f */
[----:B------:R-:W-:Y:S02]  /*0100*/  UIADD3 UR4, UP3, UR4, 0x4f0, URZ ;  /* 0x000004f004047890 */ /* 0x000fe4000ff7e03f */
[----:B------:R-:W-:-:S02]  /*0110*/  UIADD3.X UR7, URZ, UR5, URZ, UP0, !UPT ;  /* 0x000000053f077290 */ /* 0x000fc400087fe43f */
[----:B------:R-:W-:Y:S02]  /*0120*/  UIADD3.X UR9, URZ, UR5, URZ, UP1, !UPT ;  /* 0x000000053f097290 */ /* 0x000fe40008ffe43f */
[----:B------:R-:W-:Y:S02]  /*0130*/  UIADD3.X UR11, URZ, UR5, URZ, UP2, !UPT ;  /* 0x000000053f0b7290 */ /* 0x000fe400097fe43f */
[----:B------:R-:W-:-:S03]  /*0140*/  UIADD3.X UR5, URZ, UR5, URZ, UP3, !UPT ;  /* 0x000000053f057290 */ /* 0x000fc60009ffe43f */
[----:B------:R1:W-:Y:S02]  /*0150*/  UTMACCTL.PF [UR6] ;  /* 0x00000000060079b9 */ /* 0x0003e40008040000 */
[----:B------:R1:W-:Y:S02]  /*0160*/  UTMACCTL.PF [UR8] ;  /* 0x00000000080079b9 */ /* 0x0003e40008040000 */
[----:B------:R1:W-:Y:S02]  /*0170*/  UTMACCTL.PF [UR10] ;  /* 0x000000000a0079b9 */ /* 0x0003e40008040000 */
[----:B------:R1:W-:Y:S02]  /*0180*/  UTMACCTL.PF [UR4] ;  /* 0x00000000040079b9 */ /* 0x0003e40008040000 */
[----:B-1----:R-:W-:Y:S01]  /*0190*/  NOP ;  /* 0x0000000000007918 */ /* 0x002fe20000000000 */
.L_x_1:
[----:B------:R-:W-:Y:S05]  /*01a0*/  BSYNC B0 ;  /* 0x0000000000007941 */ /* 0x000fea0003800000 */
.L_x_0:
[----:B------:R-:W-:Y:S01]  /*01b0*/  ULDC.64 UR4, c[0x0][0x590] ;  /* 0x0001640000047ab9 */ /* 0x000fe20000000a00 */
[----:B------:R-:W-:Y:S01]  /*01c0*/  LEA.HI R2, R2, R3, RZ, 0x2 ;  /* 0x0000000302027211 */ /* 0x000fe200078f10ff */
[----:B------:R-:W-:Y:S01]  /*01d0*/  ULDC.64 UR40, c[0x0][0x208] ;  /* 0x0000820000287ab9 */ /* 0x000fe20000000a00 */
[----:B------:R-:W-:Y:S01]  /*01e0*/  ISETP.NE.U32.AND P2, PT, RZ, UR4, PT ;  /* 0x00000004ff007c0c */ /* 0x000fe2000bf45070 */
[----:B------:R-:W-:Y:S01]  /*01f0*/  IMAD.MOV.U32 R4, RZ, RZ, R8 ;  /* 0x000000ffff047224 */ /* 0x000fe200078e0008 */
[----:B------:R-:W-:Y:S01]  /*0200*/  LOP3.LUT R2, R2, 0xfffffffc, RZ, 0xc0, !PT ;  /* 0xfffffffc02027812 */ /* 0x000fe200078ec0ff */
[----:B------:R-:W-:Y:S01]  /*0210*/  IMAD.MOV.U32 R5, RZ, RZ, R9 ;  /* 0x000000ffff057224 */ /* 0x000fe200078e0009 */
[----:B------:R-:W-:-:S03]  /*0220*/  ISETP.NE.AND.EX P3, PT, RZ, UR5, PT, P2 ;  /* 0x00000005ff007c0c */ /* 0x000fc6000bf65320 */
[--C-:B------:R-:W-:Y:S01]  /*0230*/  IMAD.IADD R3, R3, 0x1, -R2.reuse ;  /* 0x0000000103037824 */ /* 0x100fe200078e0a02 */
[----:B------:R-:W-:-:S09]  /*0240*/  PRMT R2, RZ, 0x7610, R2 ;  /* 0x00007610ff027816 */ /* 0x000fd20000000002 */
[----:B------:R-:W-:Y:S05]  /*0250*/  @P3 BRA `(.L_x_2) ;  /* 0x0000000000303947 */ /* 0x000fea0003800000 */
[----:B------:R-:W-:Y:S02]  /*0260*/  ULDC.64 UR6, c[0x0][0x588] ;  /* 0x0001620000067ab9 */ /* 0x000fe40000000a00 */
[----:B------:R-:W-:-:S04]  /*0270*/  ISETP.NE.U32.AND P0, PT, RZ, UR6, PT ;  /* 0x00000006ff007c0c */ /* 0x000fc8000bf05070 */
[----:B------:R-:W-:-:S13]  /*0280*/  ISETP.NE.AND.EX P0, PT, RZ, UR7, PT, P0 ;  /* 0x00000007ff007c0c */ /* 0x000fda000bf05300 */
[----:B------:R-:W-:Y:S05]  /*0290*/  @!P0 BRA `(.L_x_3) ;  /* 0x0000000000108947 */ /* 0x000fea0003800000 */
[----:B------:R-:W2:Y:S02]  /*02a0*/  LDG.E R2, desc[UR40][R4.64] ;  /* 0x0000002804027981 */ /* 0x000ea4000c1e1900 */
[----:B--2---:R-:W-:Y:S01]  /*02b0*/  FSETP.NEU.AND P1, PT, R2, RZ, PT ;  /* 0x000000ff0200720b */ /* 0x004fe20003f2d000 */
[----:B------:R-:W-:Y:S01]  /*02c0*/  IMAD.MOV.U32 R2, RZ, RZ, 0x1 ;  /* 0x00000001ff027424 */ /* 0x000fe200078e00ff */
[----:B------:R-:W-:Y:S11]  /*02d0*/  BRA `(.L_x_2) ;  /* 0x0000000000107947 */ /* 0x000ff60003800000 */
.L_x_3:
[----:B------:R-:W-:Y:S01]  /*02e0*/  ULDC UR6, c[0x0][0x580] ;  /* 0x0001600000067ab9 */ /* 0x000fe20000000800 */
[----:B------:R-:W-:Y:S01]  /*02f0*/  IMAD.MOV.U32 R2, RZ, RZ, 0x1 ;  /* 0x00000001ff027424 */ /* 0x000fe200078e00ff */
[----:B------:R-:W-:Y:S02]  /*0300*/  FSETP.NEU.AND P1, PT, RZ, UR6, PT ;  /* 0x00000006ff007c0b */ /* 0x000fe4000bf2d000 */
[----:B------:R-:W-:-:S11]  /*0310*/  CS2R R4, SRZ ;  /* 0x0000000000047805 */ /* 0x000fd6000001ff00 */
.L_x_2:
[----:B------:R-:W-:Y:S02]  /*0320*/  ISETP.NE.U32.AND P4, PT, R4, RZ, PT ;  /* 0x000000ff0400720c */ /* 0x000fe40003f85070 */
[----:B------:R-:W-:Y:S02]  /*0330*/  ISETP.NE.AND.EX P5, PT, RZ, UR5, PT, P2 ;  /* 0x00000005ff007c0c */ /* 0x000fe4000bfa5320 */
[----:B------:R-:W-:Y:S02]  /*0340*/  ISETP.NE.AND.EX P2, PT, R5, RZ, PT, P4 ;  /* 0x000000ff0500720c */ /* 0x000fe40003f45340 */
[----:B------:R-:W-:-:S11]  /*0350*/  PLOP3.LUT P0, PT, PT, PT, PT, 0x8, 0x0 ;  /* 0x000000000000781c */ /* 0x000fd60003f0e170 */
[----:B------:R-:W-:Y:S05]  /*0360*/  @P2 BRA P5, `(.L_x_4) ;  /* 0x0000000000342947 */ /* 0x000fea0002800000 */
[----:B------:R-:W-:-:S04]  /*0370*/  ISETP.NE.U32.AND P0, PT, RZ, UR4, PT ;  /* 0x00000004ff007c0c */ /* 0x000fc8000bf05070 */
[----:B------:R-:W-:-:S13]  /*0380*/  ISETP.NE.AND.EX P0, PT, RZ, UR5, PT, P0 ;  /* 0x00000005ff007c0c */ /* 0x000fda000bf05300 */
[----:B------:R-:W-:Y:S05]  /*0390*/  @!P0 BRA `(.L_x_5) ;  /* 0x0000000000248947 */ /* 0x000fea0003800000 */
[----:B------:R-:W-:Y:S02]  /*03a0*/  PRMT R2, R2, 0x9910, RZ ;  /* 0x0000991002027816 */ /* 0x000fe400000000ff */
[----:B------:R-:W-:Y:S02]  /*03b0*/  ISETP.NE.U32.AND P0, PT, R4, RZ, PT ;  /* 0x000000ff0400720c */ /* 0x000fe40003f05070 */
[----:B------:R-:W-:Y:S02]  /*03c0*/  ISETP.NE.AND P2, PT, R2, RZ, PT ;  /* 0x000000ff0200720c */ /* 0x000fe40003f45270 */
[----:B------:R-:W-:Y:S02]  /*03d0*/  ISETP.NE.AND.EX P0, PT, R5, RZ, PT, P0 ;  /* 0x000000ff0500720c */ /* 0x000fe40003f05300 */
[----:B------:R-:W-:-:S09]  /*03e0*/  SEL R2, RZ, 0xffffffff, P1 ;  /* 0xffffffffff027807 */ /* 0x000fd20000800000 */
[----:B------:R-:W-:-:S04]  /*03f0*/  @!P2 SEL R2, RZ, 0xffffffff, P0 ;  /* 0xffffffffff02a807 */ /* 0x000fc80000000000 */
[----:B------:R-:W-:-:S04]  /*0400*/  LOP3.LUT R2, R2, 0x1, RZ, 0xc0, !PT ;  /* 0x0000000102027812 */ /* 0x000fc800078ec0ff */
[----:B------:R-:W-:Y:S01]  /*0410*/  ISETP.EQ.U32.AND P0, PT, R2, 0x1, PT ;  /* 0x000000010200780c */ /* 0x000fe20003f02070 */
[----:B------:R-:W-:-:S12]  /*0420*/  BRA `(.L_x_4) ;  /* 0x0000000000047947 */ /* 0x000fd80003800000 */
.L_x_5:
[----:B------:R-:W-:-:S13]  /*0430*/  PLOP3.LUT P0, PT, P1, PT, PT, 0x8, 0x0 ;  /* 0x000000000000781c */ /* 0x000fda0000f0e170 */
.L_x_4:
[----:B------:R-:W1:Y:S02]  /*0440*/  SHFL.IDX PT, R2, R0, RZ, 0x1f ;  /* 0x00001fff00027589 */ /* 0x000e6400000e0000 */
[----:B-1----:R-:W-:-:S13]  /*0450*/  ISETP.NE.AND P1, PT, R2, RZ, PT ;  /* 0x000000ff0200720c */ /* 0x002fda0003f25270 */
[----:B------:R-:W-:Y:S05]  /*0460*/  @P1 BRA `(.L_x_6) ;  /* 0x0000000000a41947 */ /* 0x000fea0003800000 */
[----:B------:R-:W-:Y:S01]  /*0470*/  ELECT P1, URZ, PT ;  /* 0x00000000003f782f */ /* 0x000fe20003820000 */
[----:B------:R-:W-:-:S12]  /*0480*/  BSSY B0, `(.L_x_6) ;  /* 0x0000027000007945 */ /* 0x000fd80003800000 */
[----:B------:R-:W-:Y:S05]  /*0490*/  @!P1 BRA `(.L_x_7) ;  /* 0x0000000000949947 */ /* 0x000fea0003800000 */
[----:B------:R-:W1:Y:S01]  /*04a0*/  S2UR UR8, SR_CgaCtaId ;  /* 0x00000000000879c3 */ /* 0x000e620000008800 */
[----:B------:R-:W-:Y:S01]  /*04b0*/  UMOV UR4, 0x400 ;  /* 0x0000040000047882 */ /* 0x000fe20000000000 */
[----:B------:R-:W-:Y:S01]  /*04c0*/  UMOV UR5, 0x1 ;  /* 0x0000000100057882 */ /* 0x000fe20000000000 */
[----:B------:R-:W-:Y:S02]  /*04d0*/  UMOV UR6, 0x100 ;  /* 0x0000010000067882 */ /* 0x000fe40000000000 */
[----:B------:R-:W-:-:S04]  /*04e0*/  UIADD3 UR6, -UR6, 0x100000, URZ ;  /* 0x0010000006067890 */ /* 0x000fc8000fffe13f */
[----:B------:R-:W-:Y:S02]  /*04f0*/  USHF.L.U32 UR7, UR6, 0xb, URZ ;  /* 0x0000000b06077899 */ /* 0x000fe4000800063f */
[----:B------:R-:W-:Y:S02]  /*0500*/  USHF.L.U32 UR6, UR6, 0x1, URZ ;  /* 0x0000000106067899 */ /* 0x000fe4000800063f */
[----:B-1----:R-:W-:Y:S02]  /*0510*/  ULEA UR8, UR8, UR4, 0x18 ;  /* 0x0000000408087291 */ /* 0x002fe4000f8ec03f */
[----:B------:R-:W-:-:S04]  /*0520*/  UIADD3 UR4, -UR5, 0x100000, URZ ;  /* 0x0010000005047890 */ /* 0x000fc8000fffe13f */
[----:B------:R-:W-:Y:S02]  /*0530*/  USHF.L.U32 UR5, UR4, 0xb, URZ ;  /* 0x0000000b04057899 */ /* 0x000fe4000800063f */
[----:B------:R-:W-:Y:S01]  /*0540*/  USHF.L.U32 UR4, UR4, 0x1, URZ ;  /* 0x0000000104047899 */ /* 0x000fe2000800063f */
[----:B------:R-:W1:Y:S11]  /*0550*/  FENCE.VIEW.ASYNC.S ;  /* 0x00000000000073c6 */ /* 0x000e760000000000 */
[----:B-1----:R1:W2:Y:S01]  /*0560*/  SYNCS.EXCH.64 URZ, [UR8], UR4 ;  /* 0x00000004083f75b2 */ /* 0x0022a20008000100 */
[----:B------:R1:W3:Y:S01]  /*0570*/  SYNCS.EXCH.64 URZ, [UR8+0x60], UR6 ;  /* 0x00006006083f75b2 */ /* 0x0002e20008000100 */
[----:B------:R1:W4:Y:S01]  /*0580*/  SYNCS.EXCH.64 URZ, [UR8+0x8], UR4 ;  /* 0x00000804083f75b2 */ /* 0x0003220008000100 */
[----:B------:R1:W1:Y:S01]  /*0590*/  SYNCS.EXCH.64 URZ, [UR8+0x68], UR6 ;  /* 0x00006806083f75b2 */ /* 0x0002620008000100 */
        /* <DEDUP_REMOVED lines=20> */
[----:B--2---:R-:W-:Y:S01]  /*06e0*/  NOP ;  /* 0x0000000000007918 */ /* 0x004fe20000000000 */
.L_x_7:
[----:B-1----:R-:W-:Y:S05]  /*06f0*/  BSYNC B0 ;  /* 0x0000000000007941 */ /* 0x002fea0003800000 */
.L_x_6:
[----:B------:R-:W1:Y:S01]  /*0700*/  SHFL.IDX PT, R4, R0, RZ, 0x1f ;  /* 0x00001fff00047589 */ /* 0x000e6200000e0000 */
[----:B------:R-:W2:Y:S01]  /*0710*/  LDC R2, c[0x0][0x904] ;  /* 0x00024100ff027b82 */ /* 0x000ea20000000800 */
[----:B------:R-:W-:Y:S01]  /*0720*/  NOP ;  /* 0x0000000000007918 */ /* 0x000fe20000000000 */
[----:B-1----:R-:W-:-:S13]  /*0730*/  ISETP.NE.AND P1, PT, R4, RZ, PT ;  /* 0x000000ff0400720c */ /* 0x002fda0003f25270 */
[----:B------:R-:W-:Y:S05]  /*0740*/  @P1 BRA `(.L_x_8) ;  /* 0x0000000000581947 */ /* 0x000fea0003800000 */
[----:B------:R-:W1:Y:S01]  /*0750*/  S2UR UR5, SR_CgaCtaId ;  /* 0x00000000000579c3 */ /* 0x000e620000008800 */
[----:B------:R-:W-:Y:S01]  /*0760*/  UMOV UR4, 0x400 ;  /* 0x0000040000047882 */ /* 0x000fe20000000000 */
[----:B------:R-:W-:Y:S01]  /*0770*/  UMOV UR6, 0x20 ;  /* 0x0000002000067882 */ /* 0x000fe20000000000 */
[----:B------:R-:W-:Y:S01]  /*0780*/  UMOV UR7, 0x100 ;  /* 0x0000010000077882 */ /* 0x000fe20000000000 */
[----:B------:R-:W-:Y:S01]  /*0790*/  ELECT P1, URZ, PT ;  /* 0x00000000003f782f */ /* 0x000fe20003820000 */
[----:B-1----:R-:W-:Y:S02]  /*07a0*/  ULEA UR8, UR5, UR4, 0x18 ;  /* 0x0000000405087291 */ /* 0x002fe4000f8ec03f */
[----:B------:R-:W-:-:S04]  /*07b0*/  UIADD3 UR4, -UR6, 0x100000, URZ ;  /* 0x0010000006047890 */ /* 0x000fc8000fffe13f */
[----:B------:R-:W-:Y:S02]  /*07c0*/  USHF.L.U32 UR5, UR4, 0xb, URZ ;  /* 0x0000000b04057899 */ /* 0x000fe4000800063f */
[----:B------:R-:W-:Y:S02]  /*07d0*/  USHF.L.U32 UR4, UR4, 0x1, URZ ;  /* 0x0000000104047899 */ /* 0x000fe4000800063f */
[----:B------:R-:W-:-:S04]  /*07e0*/  UIADD3 UR6, -UR7, 0x100000, URZ ;  /* 0x0010000007067890 */ /* 0x000fc8000fffe13f */
[----:B------:R-:W-:Y:S02]  /*07f0*/  USHF.L.U32 UR7, UR6, 0xb, URZ ;  /* 0x0000000b06077899 */ /* 0x000fe4000800063f */
[----:B------:R-:W-:Y:S01]  /*0800*/  USHF.L.U32 UR6, UR6, 0x1, URZ ;  /* 0x0000000106067899 */ /* 0x000fe2000800063f */
[----:B------:R-:W1:Y:S03]  /*0810*/  FENCE.VIEW.ASYNC.S ;  /* 0x00000000000073c6 */ /* 0x000e660000000000 */
[----:B-1----:R1:W1:Y:S08]  /*0820*/  SYNCS.EXCH.64 URZ, [UR8+0xc0], UR4 ;  /* 0x0000c004083f75b2 */ /* 0x0022700008000100 */
[----:B------:R1:W1:Y:S01]  /*0830*/  SYNCS.EXCH.64 URZ, [UR8+0xe0], UR6 ;  /* 0x0000e006083f75b2 */ /* 0x0002620008000100 */
[----:B------:R1:W1:Y:S01]  /*0840*/  SYNCS.EXCH.64 URZ, [UR8+0xc8], UR4 ;  /* 0x0000c804083f75b2 */ /* 0x0002620008000100 */
[----:B------:R1:W1:Y:S01]  /*0850*/  SYNCS.EXCH.64 URZ, [UR8+0xe8], UR6 ;  /* 0x0000e806083f75b2 */ /* 0x0002620008000100 */
[----:B------:R1:W1:Y:S01]  /*0860*/  SYNCS.EXCH.64 URZ, [UR8+0xd0], UR4 ;  /* 0x0000d004083f75b2 */ /* 0x0002620008000100 */
[----:B------:R1:W1:Y:S01]  /*0870*/  SYNCS.EXCH.64 URZ, [UR8+0xf0], UR6 ;  /* 0x0000f006083f75b2 */ /* 0x0002620008000100 */
[----:B------:R1:W1:Y:S01]  /*0880*/  SYNCS.EXCH.64 URZ, [UR8+0xd8], UR4 ;  /* 0x0000d804083f75b2 */ /* 0x0002620008000100 */
[----:B------:R1:W1:Y:S01]  /*0890*/  SYNCS.EXCH.64 URZ, [UR8+0xf8], UR6 ;  /* 0x0000f806083f75b2 */ /* 0x0002620008000100 */
[----:B------:R-:W-:Y:S01]  /*08a0*/  NOP ;  /* 0x0000000000007918 */ /* 0x000fe20000000000 */
.L_x_8:
[----:B------:R-:W5:Y:S01]  /*08b0*/  SHFL.IDX PT, R0, R0, RZ, 0x1f ;  /* 0x00001fff00007589 */ /* 0x000f6200000e0000 */
[----:B------:R-:W-:Y:S01]  /*08c0*/  ELECT P1, URZ, PT ;  /* 0x00000000003f782f */ /* 0x000fe20003820000 */
[----:B------:R-:W3:Y:S01]  /*08d0*/  S2UR UR36, SR_CgaCtaId ;  /* 0x00000000002479c3 */ /* 0x000ee20000008800 */
[----:B--2---:R-:W-:Y:S01]  /*08e0*/  ISETP.NE.AND P6, PT, R2, 0x1, PT ;  /* 0x000000010200780c */ /* 0x004fe20003fc5270 */
[----:B------:R-:W2:Y:S01]  /*08f0*/  S2R R7, SR_CTAID.Y ;  /* 0x0000000000077919 */ /* 0x000ea20000002600 */
[----:B-1----:R-:W-:Y:S01]  /*0900*/  UMOV UR4, 0x20 ;  /* 0x0000002000047882 */ /* 0x002fe20000000000 */
[----:B------:R-:W-:Y:S01]  /*0910*/  ISETP.NE.AND P4, PT, R3, RZ, PT ;  /* 0x000000ff0300720c */ /* 0x000fe20003f85270 */
[----:B------:R-:W-:Y:S01]  /*0920*/  NOP ;  /* 0x0000000000007918 */ /* 0x000fe20000000000 */
[----:B------:R-:W1:Y:S01]  /*0930*/  S2R R10, SR_CTAID.X ;  /* 0x00000000000a7919 */ /* 0x000e620000002500 */
[----:B------:R-:W-:Y:S01]  /*0940*/  P2R R4, PR, RZ, 0x40 ;  /* 0x00000040ff047803 */ /* 0x000fe20000000000 */
[----:B------:R-:W-:-:S06]  /*0950*/  IMAD.MOV.U32 R11, RZ, RZ, RZ ;  /* 0x000000ffff0b7224 */ /* 0x000fcc00078e00ff */
[----:B------:R-:W1:Y:S01]  /*0960*/  @P6 LDC R17, c[0x0][0x10] ;  /* 0x00000400ff116b82 */ /* 0x000e620000000800 */
[----:B------:R-:W-:Y:S01]  /*0970*/  @P6 IMAD.MOV.U32 R5, RZ, RZ, RZ ;  /* 0x000000ffff056224 */ /* 0x000fe200078e00ff */
[----:B-----5:R-:W-:-:S06]  /*0980*/  ISETP.NE.OR P2, PT, R0, RZ, !P1 ;  /* 0x000000ff0000720c */ /* 0x020fcc0004f45670 */
[----:B------:R-:W5:Y:S01]  /*0990*/  @!P6 LDC R12, c[0x0][0xc] ;  /* 0x00000300ff0ceb82 */ /* 0x000f620000000800 */
[----:B------:R-:W-:-:S04]  /*09a0*/  ISETP.EQ.OR P1, PT, R3, 0x3, !P4 ;  /* 0x000000030300780c */ /* 0x000fc80006722670 */
[----:B------:R-:W-:-:S04]  /*09b0*/  ISETP.EQ.AND P1, PT, R6, RZ, P1 ;  /* 0x000000ff0600720c */ /* 0x000fc80000f22270 */
[----:B------:R-:W-:Y:S02]  /*09c0*/  SEL R19, RZ, 0x1, !P1 ;  /* 0x00000001ff137807 */ /* 0x000fe40004800000 */
[----:B--2---:R-:W-:Y:S01]  /*09d0*/  @P6 MOV R4, R7 ;  /* 0x0000000700046202 */ /* 0x004fe20000000f00 */
[----:B------:R-:W-:Y:S01]  /*09e0*/  VOTEU.ALL UP0, P2 ;  /* 0x00000000003f7886 */ /* 0x000fe20001000000 */
[----:B------:R-:W-:-:S03]  /*09f0*/  VOTEU.ALL UP1, P2 ;  /* 0x00000000003f7886 */ /* 0x000fc60001020000 */
[----:B-1----:R-:W-:Y:S01]  /*0a00*/  @P6 IMAD.WIDE.U32 R16, R10, R17, R4 ;  /* 0x000000110a106225 */ /* 0x002fe200078e0004 */
[----:B------:R-:W-:Y:S01]  /*0a10*/  @!UP0 UMOV UR6, 0x400 ;  /* 0x0000040000068882 */ /* 0x000fe20000000000 */
[----:B------:R-:W-:-:S04]  /*0a20*/  @!UP0 UIADD3 UR4, -UR4, 0x100000, URZ ;  /* 0x0010000004048890 */ /* 0x000fc8000fffe13f */
[----:B------:R-:W-:Y:S02]  /*0a30*/  @!UP0 USHF.L.U32 UR5, UR4, 0xb, URZ ;  /* 0x0000000b04058899 */ /* 0x000fe4000800063f */
[----:B------:R-:W-:Y:S02]  /*0a40*/  @!UP0 USHF.L.U32 UR4, UR4, 0x1, URZ ;  /* 0x0000000104048899 */ /* 0x000fe4000800063f */
[----:B---3--:R-:W-:Y:S01]  /*0a50*/  @!UP0 ULEA UR8, UR36, UR6, 0x18 ;  /* 0x0000000624088291 */ /* 0x008fe2000f8ec03f */
[----:B------:R-:W-:Y:S01]  /*0a60*/  @P6 IMAD.MOV.U32 R5, RZ, RZ, RZ ;  /* 0x000000ffff056224 */ /* 0x000fe200078e00ff */
[----:B------:R-:W-:Y:S01]  /*0a70*/  VOTEU.ALL UP0, P2 ;  /* 0x00000000003f7886 */ /* 0x000fe20001000000 */
[C---:B------:R-:W-:Y:S01]  /*0a80*/  ISETP.NE.AND P2, PT, R6.reuse, RZ, PT ;  /* 0x000000ff0600720c */ /* 0x040fe20003f45270 */
[----:B------:R-:W-:Y:S01]  /*0a90*/  ULDC UR6, c[0x0][0xc] ;  /* 0x0000030000067ab9 */ /* 0x000fe20000000800 */
[----:B------:R-:W-:Y:S01]  /*0aa0*/  ULDC UR7, c[0x0][0x10] ;  /* 0x0000040000077ab9 */ /* 0x000fe20000000800 */
[----:B------:R-:W-:Y:S01]  /*0ab0*/  IADD3 R6, R6, -0x1, RZ ;  /* 0xffffffff06067810 */ /* 0x000fe20007ffe0ff */
[----:B------:R-:W-:Y:S01]  /*0ac0*/  @P6 IMAD.IADD R17, R17, 0x1, R5 ;  /* 0x0000000111116824 */ /* 0x000fe200078e0205 */
[----:B------:R-:W-:Y:S01]  /*0ad0*/  ISETP.EQ.AND P5, PT, R3, 0x2, !P2 ;  /* 0x000000020300780c */ /* 0x000fe200057a2270 */
[----:B-----5:R-:W-:Y:S01]  /*0ae0*/  @!P6 IMAD.WIDE.U32 R4, R12, R7, R10 ;  /* 0x000000070c04e225 */ /* 0x020fe200078e000a */
[----:B------:R-:W-:Y:S01]  /*0af0*/  ISETP.GE.U32.AND P1, PT, R6, 0x2, PT ;  /* 0x000000020600780c */ /* 0x000fe20003f26070 */
[----:B------:R-:W1:Y:S02]  /*0b00*/  FENCE.VIEW.ASYNC.S ;  /* 0x00000000000073c6 */ /* 0x000e640000000000 */
[----:B-1----:R-:W4:Y:S01]  /*0b10*/  @!UP0 SYNCS.EXCH.64 URZ, [UR8+0x100], UR4 ;  /* 0x00010004083f85b2 */ /* 0x002f220008000100 */
[----:B------:R-:W-:Y:S01]  /*0b20*/  SEL R0, RZ, 0x1, !P5 ;  /* 0x00000001ff007807 */ /* 0x000fe20006800000 */
[----:B------:R-:W-:Y:S01]  /*0b30*/  @!P6 IMAD.MOV.U32 R16, RZ, RZ, R4 ;  /* 0x000000ffff10e224 */ /* 0x000fe200078e0004 */
[----:B------:R-:W-:Y:S01]  /*0b40*/  SEL R19, R19, 0x2, P1 ;  /* 0x0000000213137807 */ /* 0x000fe20000800000 */
[----:B------:R-:W-:Y:S01]  /*0b50*/  @!P6 IMAD.MOV.U32 R17, RZ, RZ, R5 ;  /* 0x000000ffff11e224 */ /* 0x000fe200078e0005 */
[----:B------:R-:W-:Y:S01]  /*0b60*/  SEL R0, R0, 0x2, P1 ;  /* 0x0000000200007807 */ /* 0x000fe20000800000 */
[----:B------:R1:W4:Y:S01]  /*0b70*/  @!UP1 SYNCS.EXCH.64 URZ, [UR8+0x108], UR4 ;  /* 0x00010804083f95b2 */ /* 0x0003220008000100 */
[----:B------:R-:W-:Y:S01]  /*0b80*/  NOP ;  /* 0x0000000000007918 */ /* 0x000fe20000000000 */
[----:B-1----:R-:W-:-:S03]  /*0b90*/  UIMAD.WIDE.U32 UR4, UR6, UR7, URZ ;  /* 0x00000007060472a5 */ /* 0x002fc6000f8e003f */
[----:B------:R-:W-:Y:S02]  /*0ba0*/  ULDC UR6, c[0x0][0x14] ;  /* 0x0000050000067ab9 */ /* 0x000fe40000000800 */
[----:B------:R-:W-:Y:S02]  /*0bb0*/  UIMAD.WIDE.U32 UR38, UR4, UR6, URZ ;  /* 0x00000006042672a5 */ /* 0x000fe4000f8e003f */
[----:B------:R-:W-:-:S04]  /*0bc0*/  UIMAD UR37, UR5, UR6, URZ ;  /* 0x00000006052572a4 */ /* 0x000fc8000f8e023f */
[----:B------:R-:W-:Y:S01]  /*0bd0*/  UIADD3 UR37, UR39, UR37, URZ ;  /* 0x0000002527257290 */ /* 0x000fe2000fffe03f */
[----:B----4-:R-:W-:Y:S06]  /*0be0*/  BAR.SYNC.DEFER_BLOCKING 0x0 ;  /* 0x0000000000007b1d */ /* 0x010fec0000010000 */
[----:B------:R-:W-:Y:S05]  /*0bf0*/  @!P2 BRA `(.L_x_9) ;  /* 0x000000580000a947 */ /* 0x000fea0003800000 */
[----:B------:R-:W-:-:S13]  /*0c00*/  ISETP.GT.U32.AND P0, PT, R6, 0x1, PT ;  /* 0x000000010600780c */ /* 0x000fda0003f04070 */
[----:B------:R-:W-:Y:S05]  /*0c10*/  @P0 EXIT ;  /* 0x000000000000094d */ /* 0x000fea0003800000 */
[----:B------:R-:W-:Y:S01]  /*0c20*/  ULDC.64 UR4, c[0x0][0x8f8] ;  /* 0x00023e0000047ab9 */ /* 0x000fe20000000a00 */
[----:B------:R-:W-:Y:S01]  /*0c30*/  UMOV UR47, 0xffffffff ;  /* 0xffffffff002f7882 */ /* 0x000fe20000000000 */
[----:B------:R-:W-:Y:S01]  /*0c40*/  ISETP.GE.U32.AND P0, PT, R16, UR4, PT ;  /* 0x0000000410007c0c */ /* 0x000fe2000bf06070 */
[----:B------:R-:W-:Y:S01]  /*0c50*/  IMAD.MOV.U32 R3, RZ, RZ, -0x1 ;  /* 0xffffffffff037424 */ /* 0x000fe200078e00ff */
[----:B------:R-:W-:Y:S01]  /*0c60*/  PRMT R22, RZ, 0x7610, R22 ;  /* 0x00007610ff167816 */ /* 0x000fe20000000016 */
[----:B------:R-:W-:Y:S01]  /*0c70*/  IMAD.MOV.U32 R8, RZ, RZ, -0x1 ;  /* 0xffffffffff087424 */ /* 0x000fe200078e00ff */
[----:B------:R-:W-:Y:S02]  /*0c80*/  ISETP.GE.U32.AND.EX P0, PT, R17, UR5, PT, P0 ;  /* 0x0000000511007c0c */ /* 0x000fe4000bf06100 */
[----:B------:R-:W-:-:S11]  /*0c90*/  PRMT R6, RZ, 0x7610, R6 ;  /* 0x00007610ff067816 */ /* 0x000fd60000000006 */
[----:B------:R-:W-:Y:S05]  /*0ca0*/  @P0 BRA `(.L_x_10) ;  /* 0x0000000400580947 */ /* 0x000fea0003800000 */
[----:B------:R-:W1:Y:S01]  /*0cb0*/  LDC.64 R20, c[0x0][0x8d0] ;  /* 0x00023400ff147b82 */ /* 0x000e620000000a00 */
[----:B------:R-:W-:Y:S01]  /*0cc0*/  MOV R4, R16 ;  /* 0x0000001000047202 */ /* 0x000fe20000000f00 */
[----:B------:R-:W-:-:S06]  /*0cd0*/  IMAD.MOV.U32 R5, RZ, RZ, R17 ;  /* 0x000000ffff057224 */ /* 0x000fcc00078e0011 */
[----:B------:R-:W2:Y:S08]  /*0ce0*/  LDC R6, c[0x0][0x8d8] ;  /* 0x00023600ff067b82 */ /* 0x000eb00000000800 */
[----:B------:R-:W3:Y:S01]  /*0cf0*/  LDC.64 R24, c[0x0][0x8c8] ;  /* 0x00023200ff187b82 */ /* 0x000ee20000000a00 */
[----:B-1----:R-:W-:-:S04]  /*0d00*/  ISETP.NE.U32.AND P0, PT, R20, RZ, PT ;  /* 0x000000ff1400720c */ /* 0x002fc80003f05070 */
[----:B------:R-:W-:-:S13]  /*0d10*/  ISETP.NE.AND.EX P0, PT, R21, RZ, PT, P0 ;  /* 0x000000ff1500720c */ /* 0x000fda0003f05300 */
[----:B--23--:R-:W-:Y:S05]  /*0d20*/  @!P0 BRA `(.L_x_11) ;  /* 0x0000000000288947 */ /* 0x00cfea0003800000 */
[----:B------:R-:W1:Y:S02]  /*0d30*/  LDC R3, c[0x0][0x8dc] ;  /* 0x00023700ff037b82 */ /* 0x000e640000000800 */
[----:B-1----:R-:W-:-:S05]  /*0d40*/  IADD3 R3, P0, R16, R3, RZ ;  /* 0x0000000310037210 */ /* 0x002fca0007f1e0ff */
[----:B------:R-:W-:-:S04]  /*0d50*/  IMAD.X R15, RZ, RZ, R17, P0 ;  /* 0x000000ffff0f7224 */ /* 0x000fc800000e0611 */
[----:B------:R-:W-:-:S04]  /*0d60*/  IMAD.WIDE.U32 R4, R15, R20, RZ ;  /* 0x000000140f047225 */ /* 0x000fc800078e00ff */
[----:B------:R-:W-:-:S04]  /*0d70*/  IMAD.WIDE.U32 R8, P0, R3, R21, R4 ;  /* 0x0000001503087225 */ /* 0x000fc80007800004 */
[----:B------:R-:W-:-:S04]  /*0d80*/  IMAD.WIDE.U32 R4, R3, R20, RZ ;  /* 0x0000001403047225 */ /* 0x000fc800078e00ff */
[----:B------:R-:W-:Y:S01]  /*0d90*/  IMAD.X R13, RZ, RZ, RZ, P0 ;  /* 0x000000ffff0d7224 */ /* 0x000fe200000e06ff */
[----:B------:R-:W-:Y:S01]  /*0da0*/  IADD3 RZ, P0, R5, R8, RZ ;  /* 0x0000000805ff7210 */ /* 0x000fe20007f1e0ff */
[----:B------:R-:W-:-:S04]  /*0db0*/  IMAD.MOV.U32 R12, RZ, RZ, R9 ;  /* 0x000000ffff0c7224 */ /* 0x000fc800078e0009 */
[----:B------:R-:W-:-:S08]  /*0dc0*/  IMAD.WIDE.U32.X R4, R15, R21, R12, P0 ;  /* 0x000000150f047225 */ /* 0x000fd000000e040c */
.L_x_11:
[-CC-:B------:R-:W-:Y:S01]  /*0dd0*/  SHF.R.U64 R30, R4, R6.reuse, R5.reuse ;  /* 0x00000006041e7219 */ /* 0x180fe20000001205 */
[----:B------:R-:W1:Y:S01]  /*0de0*/  LDC.64 R26, c[0x0][0x8e8] ;  /* 0x00023a00ff1a7b82 */ /* 0x000e620000000a00 */
[----:B------:R-:W-:Y:S01]  /*0df0*/  SHF.R.U32.HI R4, RZ, R6, R5 ;  /* 0x00000006ff047219 */ /* 0x000fe20000011605 */
[----:B------:R-:W-:Y:S01]  /*0e00*/  ULDC UR4, c[0x0][0x150] ;  /* 0x0000540000047ab9 */ /* 0x000fe20000000800 */
[----:B------:R-:W-:Y:S02]  /*0e10*/  IADD3 R11, P0, RZ, -R30, RZ ;  /* 0x8000001eff0b7210 */ /* 0x000fe40007f1e0ff */
[----:B------:R-:W-:Y:S02]  /*0e20*/  I2FP.F32.U32 R3, R10 ;  /* 0x0000000a00037245 */ /* 0x000fe40000201000 */
[----:B------:R-:W-:Y:S01]  /*0e30*/  IADD3.X R13, RZ, ~R4, RZ, P0, !PT ;  /* 0x80000004ff0d7210 */ /* 0x000fe200007fe4ff */
[----:B------:R-:W2:Y:S01]  /*0e40*/  LDC R8, c[0x0][0x8c0] ;  /* 0x00023000ff087b82 */ /* 0x000ea20000000800 */
[----:B------:R-:W-:-:S04]  /*0e50*/  IMAD.WIDE.U32 R4, R11, R24, R16 ;  /* 0x000000180b047225 */ /* 0x000fc800078e0010 */
[----:B------:R-:W-:Y:S01]  /*0e60*/  FMUL R3, R3, UR4 ;  /* 0x0000000403037c20 */ /* 0x000fe20008400000 */
[----:B------:R-:W-:Y:S01]  /*0e70*/  ULDC UR4, c[0x0][0x154] ;  /* 0x0000550000047ab9 */ /* 0x000fe20000000800 */
[----:B------:R-:W-:Y:S02]  /*0e80*/  IMAD R6, R13, R24, RZ ;  /* 0x000000180d067224 */ /* 0x000fe400078e02ff */
[----:B------:R-:W3:Y:S02]  /*0e90*/  LDC R13, c[0x0][0x8b0] ;  /* 0x00022c00ff0d7b82 */ /* 0x000ee40000000800 */
[----:B------:R-:W-:Y:S01]  /*0ea0*/  IMAD R11, R11, R25, R6 ;  /* 0x000000190b0b7224 */ /* 0x000fe200078e0206 */
[----:B------:R-:W4:Y:S03]  /*0eb0*/  F2I.U32.TRUNC.NTZ R3, R3 ;  /* 0x0000000300037305 */ /* 0x000f26000020f000 */
[----:B------:R-:W-:-:S02]  /*0ec0*/  IMAD.IADD R5, R5, 0x1, R11 ;  /* 0x0000000105057824 */ /* 0x000fc400078e020b */
[----:B------:R-:W5:Y:S01]  /*0ed0*/  LDC R15, c[0x0][0x900] ;  /* 0x00024000ff0f7b82 */ /* 0x000f620000000800 */
[----:B-1----:R-:W-:-:S04]  /*0ee0*/  ISETP.NE.U32.AND P0, PT, R26, RZ, PT ;  /* 0x000000ff1a00720c */ /* 0x002fc80003f05070 */
[----:B------:R-:W-:-:S03]  /*0ef0*/  ISETP.NE.AND.EX P0, PT, R27, RZ, PT, P0 ;  /* 0x000000ff1b00720c */ /* 0x000fc60003f05300 */
[----:B------:R-:W1:Y:S01]  /*0f00*/  LDC R9, c[0x0][0x144] ;  /* 0x00005100ff097b82 */ /* 0x000e620000000800 */
[-C--:B--2---:R-:W-:Y:S01]  /*0f10*/  SHF.R.U64 R21, R4, R8.reuse, R5 ;  /* 0x0000000804157219 */ /* 0x084fe20000001205 */
[----:B----4-:R-:W-:Y:S01]  /*0f20*/  IMAD.MOV R11, RZ, RZ, -R3 ;  /* 0x000000ffff0b7224 */ /* 0x010fe200078e0a03 */
[----:B------:R-:W-:Y:S02]  /*0f30*/  I2FP.F32.U32 R4, R7 ;  /* 0x0000000700047245 */ /* 0x000fe40000201000 */
[----:B------:R-:W-:Y:S01]  /*0f40*/  SHF.R.U32.HI R6, RZ, R8, R5 ;  /* 0x00000008ff067219 */ /* 0x000fe20000011605 */
[----:B------:R-:W-:Y:S02]  /*0f50*/  IMAD.MOV.U32 R8, RZ, RZ, 0x1 ;  /* 0x00000001ff087424 */ /* 0x000fe400078e00ff */
[----:B------:R-:W2:Y:S01]  /*0f60*/  LDC R14, c[0x0][0x148] ;  /* 0x00005200ff0e7b82 */ /* 0x000ea20000000800 */
[----:B------:R-:W-:Y:S01]  /*0f70*/  FMUL R5, R4, UR4 ;  /* 0x0000000404057c20 */ /* 0x000fe20008400000 */
[----:B------:R-:W-:Y:S01]  /*0f80*/  IMAD.MOV.U32 R4, RZ, RZ, -0x1 ;  /* 0xffffffffff047424 */ /* 0x000fe200078e00ff */
[----:B---3--:R-:W-:-:S02]  /*0f90*/  SHF.R.U64 R29, R21, R13, R6 ;  /* 0x0000000d151d7219 */ /* 0x008fc40000001206 */
[----:B------:R-:W-:Y:S02]  /*0fa0*/  SHF.R.U32.HI R6, RZ, R13, R6 ;  /* 0x0000000dff067219 */ /* 0x000fe40000011606 */
[----:B------:R3:W4:Y:S01]  /*0fb0*/  F2I.U32.TRUNC.NTZ R13, R5 ;  /* 0x00000005000d7305 */ /* 0x000722000020f000 */
[----:B------:R-:W2:Y:S01]  /*0fc0*/  LDC R23, c[0x0][0x8a8] ;  /* 0x00022a00ff177b82 */ /* 0x000ea20000000800 */
[-C--:B-----5:R-:W-:Y:S02]  /*0fd0*/  SHF.L.U32 R4, R4, R15.reuse, RZ ;  /* 0x0000000f04047219 */ /* 0x0a0fe400000006ff */
[-CC-:B------:R-:W-:Y:S02]  /*0fe0*/  SHF.R.U64 R28, R29, R15.reuse, R6.reuse ;  /* 0x0000000f1d1c7219 */ /* 0x180fe40000001206 */
[----:B------:R-:W-:Y:S02]  /*0ff0*/  LOP3.LUT R12, RZ, R4, RZ, 0x33, !PT ;  /* 0x00000004ff0c7212 */ /* 0x000fe400078e33ff */
[----:B------:R-:W-:Y:S01]  /*1000*/  MOV R4, R28 ;  /* 0x0000001c00047202 */ /* 0x000fe20000000f00 */
[----:B------:R-:W2:Y:S01]  /*1010*/  LDC R20, c[0x0][0x8f0] ;  /* 0x00023c00ff147b82 */ /* 0x000ea20000000800 */
[----:B---3--:R-:W-:Y:S01]  /*1020*/  SHF.R.U32.HI R5, RZ, R15, R6 ;  /* 0x0000000fff057219 */ /* 0x008fe20000011606 */
[----:B-1----:R-:W-:Y:S01]  /*1030*/  IMAD R3, R9, R11, R10 ;  /* 0x0000000b09037224 */ /* 0x002fe200078e020a */
[----:B------:R-:W-:-:S05]  /*1040*/  SHF.L.U32 R6, R8, R15, RZ ;  /* 0x0000000f08067219 */ /* 0x000fca00000006ff */
[----:B------:R-:W1:Y:S08]  /*1050*/  LDC R24, c[0x0][0x8e0] ;  /* 0x00023800ff187b82 */ /* 0x000e700000000800 */
[----:B------:R-:W3:Y:S01]  /*1060*/  LDC R25, c[0x0][0x8b8] ;  /* 0x00022e00ff197b82 */ /* 0x000ee20000000800 */
[----:B----4-:R-:W-:Y:S05]  /*1070*/  @!P0 BRA `(.L_x_12) ;  /* 0x0000000000288947 */ /* 0x010fea0003800000 */
[----:B------:R-:W4:Y:S02]  /*1080*/  LDC R11, c[0x0][0x8f4] ;  /* 0x00023d00ff0b7b82 */ /* 0x000f240000000800 */
[----:B----4-:R-:W-:-:S05]  /*1090*/  IADD3 R11, P0, R28, R11, RZ ;  /* 0x0000000b1c0b7210 */ /* 0x010fca0007f1e0ff */
        /* <DEDUP_REMOVED lines=8> */
.L_x_12:
[----:B--2---:R-:W-:Y:S01]  /*1120*/  SHF.R.U64 R4, R4, R20, R5 ;  /* 0x0000001404047219 */ /* 0x004fe20000001205 */
[----:B------:R-:W-:Y:S01]  /*1130*/  IMAD.MOV R13, RZ, RZ, -R13 ;  /* 0x000000ffff0d7224 */ /* 0x000fe200078e0a0d */
[----:B------:R-:W-:Y:S02]  /*1140*/  LOP3.LUT R5, R29, R12, RZ, 0xc0, !PT ;  /* 0x0000000c1d057212 */ /* 0x000fe400078ec0ff */
[----:B------:R-:W-:Y:S01]  /*1150*/  IADD3 R8, R23, -0x1, RZ ;  /* 0xffffffff17087810 */ /* 0x000fe20007ffe0ff */
[----:B------:R-:W-:Y:S01]  /*1160*/  IMAD.MOV R9, RZ, RZ, -R4 ;  /* 0x000000ffff097224 */ /* 0x000fe200078e0a04 */
[----:B------:R-:W-:Y:S01]  /*1170*/  R2UR UR47, R30 ;  /* 0x000000001e2f72ca */ /* 0x000fe200000e0000 */
[----:B------:R-:W-:Y:S01]  /*1180*/  IMAD R6, R6, R4, R5 ;  /* 0x0000000406067224 */ /* 0x000fe200078e0205 */
[----:B------:R-:W-:Y:S01]  /*1190*/  LOP3.LUT R8, R21, R8, RZ, 0xc0, !PT ;  /* 0x0000000815087212 */ /* 0x000fe200078ec0ff */
[----:B------:R-:W-:Y:S02]  /*11a0*/  @P6 IMAD R3, R14, R13, R7 ;  /* 0x0000000d0e036224 */ /* 0x000fe400078e0207 */
[----:B-1----:R-:W-:-:S02]  /*11b0*/  IMAD R4, R9, R24, R28 ;  /* 0x0000001809047224 */ /* 0x002fc400078e021c */
[----:B---3--:R-:W-:Y:S02]  /*11c0*/  IMAD R3, R6, R25, R3 ;  /* 0x0000001906037224 */ /* 0x008fe400078e0203 */
[----:B------:R-:W-:Y:S02]  /*11d0*/  IMAD R4, R4, R23, R8 ;  /* 0x0000001704047224 */ /* 0x000fe400078e0208 */
[----:B------:R-:W-:-:S03]  /*11e0*/  IMAD.MOV.U32 R6, RZ, RZ, 0x1 ;  /* 0x00000001ff067424 */ /* 0x000fc600078e00ff */
[----:B------:R-:W-:Y:S02]  /*11f0*/  SEL R8, R4, R3, !P6 ;  /* 0x0000000304087207 */ /* 0x000fe40007000000 */
[----:B------:R-:W-:-:S07]  /*1200*/  SEL R3, R3, R4, !P6 ;  /* 0x0000000403037207 */ /* 0x000fce0007000000 */
.L_x_10:
[----:B------:R-:W-:-:S08]  /*1210*/  NOP ;  /* 0x0000000000007918 */ /* 0x000fd00000000000 */
[----:B------:R-:W1:Y:S02]  /*1220*/  USETMAXREG.TRY_ALLOC.CTAPOOL UP0, 0xe8 ;  /* 0x000000e8000079c8 */ /* 0x000e640008000600 */
[----:B-1----:R-:W-:-:S13]  /*1230*/  PLOP3.LUT P0, PT, PT, PT, UP0, 0x80, 0x0 ;  /* 0x000000000000781c */ /* 0x002fda0003f0f008 */
[----:B------:R-:W-:Y:S05]  /*1240*/  @!P0 BRA `(.L_x_10) ;  /* 0xfffffffc00f08947 */ /* 0x000fea000383ffff */
[----:B------:R-:W-:Y:S02]  /*1250*/  ULDC.64 UR4, c[0x0][0x590] ;  /* 0x0001640000047ab9 */ /* 0x000fe40000000a00 */
[----:B------:R-:W-:-:S04]  /*1260*/  ISETP.NE.U32.AND P0, PT, RZ, UR4, PT ;  /* 0x00000004ff007c0c */ /* 0x000fc8000bf05070 */
[----:B------:R-:W-:-:S13]  /*1270*/  ISETP.NE.AND.EX P0, PT, RZ, UR5, PT, P0 ;  /* 0x00000005ff007c0c */ /* 0x000fda000bf05300 */
[----:B------:R-:W-:Y:S05]  /*1280*/  @P0 BRA `(.L_x_13) ;  /* 0x00000000002c0947 */ /* 0x000fea0003800000 */
[----:B------:R-:W-:Y:S02]  /*1290*/  ULDC.64 UR4, c[0x0][0x588] ;  /* 0x0001620000047ab9 */ /* 0x000fe40000000a00 */
[----:B------:R-:W-:-:S04]  /*12a0*/  ISETP.NE.U32.AND P0, PT, RZ, UR4, PT ;  /* 0x00000004ff007c0c */ /* 0x000fc8000bf05070 */
[----:B------:R-:W-:-:S13]  /*12b0*/  ISETP.NE.AND.EX P0, PT, RZ, UR5, PT, P0 ;  /* 0x00000005ff007c0c */ /* 0x000fda000bf05300 */
[----:B------:R-:W-:Y:S05]  /*12c0*/  @!P0 BRA `(.L_x_14) ;  /* 0x0000000000108947 */ /* 0x000fea0003800000 */
[----:B------:R-:W1:Y:S02]  /*12d0*/  LDC.64 R88, c[0x0][0x588] ;  /* 0x00016200ff587b82 */ /* 0x000e640000000a00 */
[----:B-1----:R1:W5:Y:S01]  /*12e0*/  LDG.E R88, desc[UR40][R88.64] ;  /* 0x0000002858587981 */ /* 0x002362000c1e1900 */
[----:B------:R-:W-:Y:S01]  /*12f0*/  IMAD.MOV.U32 R22, RZ, RZ, 0x1 ;  /* 0x00000001ff167424 */ /* 0x000fe200078e00ff */
[----:B------:R-:W-:Y:S06]  /*1300*/  BRA `(.L_x_13) ;  /* 0x00000000000c7947 */ /* 0x000fec0003800000 */
.L_x_14:
[----:B------:R-:W-:Y:S01]  /*1310*/  ULDC UR4, c[0x0][0x580] ;  /* 0x0001600000047ab9 */ /* 0x000fe20000000800 */
[----:B------:R-:W-:Y:S01]  /*1320*/  IMAD.MOV.U32 R22, RZ, RZ, 0x1 ;  /* 0x00000001ff167424 */ /* 0x000fe200078e00ff */
[----:B------:R-:W-:-:S07]  /*1330*/  MOV R88, UR4 ;  /* 0x0000000400587c02 */ /* 0x000fce0008000f00 */
.L_x_13:
        /* <DEDUP_REMOVED lines=10> */
[----:B------:R-:W-:Y:S05]  /*13e0*/  BRA `(.L_x_15) ;  /* 0x0000000000087947 */ /* 0x000fea0003800000 */
.L_x_16:
[----:B------:R-:W-:Y:S02]  /*13f0*/  ULDC UR4, c[0x0][0x5a0] ;  /* 0x0001680000047ab9 */ /* 0x000fe40000000800 */
[----:B-1----:R-:W-:-:S07]  /*1400*/  IMAD.U32 R89, RZ, RZ, UR4 ;  /* 0x00000004ff597e24 */ /* 0x002fce000f8e00ff */
.L_x_15:
[----:B------:R-:W-:-:S13]  /*1410*/  LOP3.LUT P0, RZ, R6, 0xff, RZ, 0xc0, !PT ;  /* 0x000000ff06ff7812 */ /* 0x000fda000780c0ff */
[----:B------:R-:W-:Y:S05]  /*1420*/  @!P0 EXIT ;  /* 0x000000000000894d */ /* 0x000fea0003800000 */
[----:B------:R-:W-:Y:S01]  /*1430*/  ULDC UR4, c[0x0][0x28c] ;  /* 0x0000a30000047ab9 */ /* 0x000fe20000000800 */
[----:B------:R-:W-:Y:S01]  /*1440*/  LOP3.LUT R23, R0, 0x1, RZ, 0xfc, !PT ;  /* 0x0000000100177812 */ /* 0x000fe200078efcff */
[----:B------:R-:W-:Y:S01]  /*1450*/  UIADD3 UR4, UR4, 0x3f, URZ ;  /* 0x0000003f04047890 */ /* 0x000fe2000fffe03f */
[----:B------:R-:W-:Y:S02]  /*1460*/  LOP3.LUT R156, R19, 0x1, RZ, 0xfc, !PT ;  /* 0x00000001139c7812 */ /* 0x000fe400078efcff */
[----:B------:R-:W-:Y:S01]  /*1470*/  CS2R R90, SRZ ;  /* 0x00000000005a7805 */ /* 0x000fe2000001ff00 */
[----:B------:R-:W-:Y:S01]  /*1480*/  ULDC.64 UR42, c[0x0][0x198] ;  /* 0x00006600002a7ab9 */ /* 0x000fe20000000a00 */
[----:B------:R-:W-:Y:S01]  /*1490*/  USHF.R.S32.HI UR5, URZ, 0x1f, UR4 ;  /* 0x0000001f3f057899 */ /* 0x000fe20008011404 */
[----:B------:R-:W-:-:S03]  /*14a0*/  UMOV UR48, URZ ;  /* 0x0000003f00307c82 */ /* 0x000fc60008000000 */
[----:B------:R-:W-:-:S03]  /*14b0*/  ULEA.HI UR5, UR5, UR4, URZ, 0x6 ;  /* 0x0000000405057291 */ /* 0x000fc6000f8f303f */
[----:B------:R-:W-:Y:S01]  /*14c0*/  UMOV UR4, URZ ;  /* 0x0000003f00047c82 */ /* 0x000fe20008000000 */
[----:B------:R-:W-:-:S12]  /*14d0*/  USHF.R.S32.HI UR49, URZ, 0x6, UR5 ;  /* 0x000000063f317899 */ /* 0x000fd80008011405 */
.L_x_94:
[----:B------:R-:W-:Y:S01]  /*14e0*/  LOP3.LUT R0, R18, 0x80, RZ, 0xc0, !PT ;  /* 0x0000008012007812 */ /* 0x000fe200078ec0ff */
[----:B------:R-:W3:Y:S01]  /*14f0*/  S2UR UR9, SR_CgaCtaId ;  /* 0x00000000000979c3 */ /* 0x000ee20000008800 */
[----:B------:R-:W-:Y:S01]  /*1500*/  UMOV UR50, 0x400 ;  /* 0x0000040000327882 */ /* 0x000fe20000000000 */
[----:B------:R-:W-:Y:S01]  /*1510*/  UMOV UR6, URZ ;  /* 0x0000003f00067c82 */ /* 0x000fe20008000000 */
[----:B------:R-:W-:Y:S01]  /*1520*/  SHF.R.U32.HI R0, RZ, 0x7, R0 ;  /* 0x00000007ff007819 */ /* 0x000fe20000011600 */
[----:B------:R-:W-:Y:S01]  /*1530*/  UMOV UR5, URZ ;  /* 0x0000003f00057c82 */ /* 0x000fe20008000000 */
[----:B------:R-:W-:Y:S01]  /*1540*/  UMOV UR13, UR4 ;  /* 0x00000004000d7c82 */ /* 0x000fe20008000000 */
[----:B------:R-:W-:Y:S02]  /*1550*/  CS2R R92, SRZ ;  /* 0x00000000005c7805 */ /* 0x000fe4000001ff00 */
[----:B------:R-:W-:Y:S01]  /*1560*/  CS2R R94, SRZ ;  /* 0x00000000005e7805 */ /* 0x000fe2000001ff00 */
[----:B--2---:R-:W2:Y:S01]  /*1570*/  LDC R4, c[0x0][0x28c] ;  /* 0x0000a300ff047b82 */ /* 0x004ea20000000800 */
[----:B------:R-:W4:Y:S01]  /*1580*/  SHFL.IDX PT, R0, R0, RZ, 0x1f ;  /* 0x00001fff00007589 */ /* 0x000f2200000e0000 */
[----:B------:R-:W-:-:S02]  /*1590*/  CS2R R96, SRZ ;  /* 0x0000000000607805 */ /* 0x000fc4000001ff00 */
[----:B------:R-:W-:Y:S02]  /*15a0*/  CS2R R98, SRZ ;  /* 0x0000000000627805 */ /* 0x000fe4000001ff00 */
[----:B------:R-:W-:Y:S02]  /*15b0*/  CS2R R100, SRZ ;  /* 0x0000000000647805 */ /* 0x000fe4000001ff00 */
[----:B------:R-:W-:Y:S02]  /*15c0*/  CS2R R102, SRZ ;  /* 0x0000000000667805 */ /* 0x000fe4000001ff00 */
[----:B------:R-:W-:Y:S02]  /*15d0*/  CS2R R104, SRZ ;  /* 0x0000000000687805 */ /* 0x000fe4000001ff00 */
[----:B------:R-:W-:Y:S02]  /*15e0*/  CS2R R106, SRZ ;  /* 0x00000000006a7805 */ /* 0x000fe4000001ff00 */
[----:B------:R-:W-:-:S02]  /*15f0*/  CS2R R108, SRZ ;  /* 0x00000000006c7805 */ /* 0x000fc4000001ff00 */
[----:B------:R-:W-:Y:S02]  /*1600*/  CS2R R110, SRZ ;  /* 0x00000000006e7805 */ /* 0x000fe4000001ff00 */
[----:B------:R-:W-:Y:S02]  /*1610*/  CS2R R112, SRZ ;  /* 0x0000000000707805 */ /* 0x000fe4000001ff00 */
[----:B------:R-:W-:Y:S02]  /*1620*/  CS2R R114, SRZ ;  /* 0x0000000000727805 */ /* 0x000fe4000001ff00 */
[----:B------:R-:W-:Y:S02]  /*1630*/  CS2R R116, SRZ ;  /* 0x0000000000747805 */ /* 0x000fe4000001ff00 */
[----:B------:R-:W-:Y:S02]  /*1640*/  CS2R R118, SRZ ;  /* 0x0000000000767805 */ /* 0x000fe4000001ff00 */
[----:B------:R-:W-:-:S02]  /*1650*/  CS2R R120, SRZ ;  /* 0x0000000000787805 */ /* 0x000fc4000001ff00 */
[----:B------:R-:W-:Y:S01]  /*1660*/  CS2R R122, SRZ ;  /* 0x00000000007a7805 */ /* 0x000fe2000001ff00 */
[----:B---3--:R-:W-:Y:S01]  /*1670*/  ULEA UR50, UR9, UR50, 0x18 ;  /* 0x0000003209327291 */ /* 0x008fe2000f8ec03f */
[----:B------:R-:W-:Y:S02]  /*1680*/  CS2R R124, SRZ ;  /* 0x00000000007c7805 */ /* 0x000fe4000001ff00 */
[----:B------:R-:W-:Y:S02]  /*1690*/  CS2R R126, SRZ ;  /* 0x00000000007e7805 */ /* 0x000fe4000001ff00 */
[----:B------:R-:W-:Y:S02]  /*16a0*/  CS2R R128, SRZ ;  /* 0x0000000000807805 */ /* 0x000fe4000001ff00 */
[----:B------:R-:W-:Y:S02]  /*16b0*/  CS2R R130, SRZ ;  /* 0x0000000000827805 */ /* 0x000fe4000001ff00 */
[----:B------:R-:W-:-:S02]  /*16c0*/  CS2R R132, SRZ ;  /* 0x0000000000847805 */ /* 0x000fc4000001ff00 */
[----:B------:R-:W-:Y:S02]  /*16d0*/  CS2R R134, SRZ ;  /* 0x0000000000867805 */ /* 0x000fe4000001ff00 */
[----:B------:R-:W-:Y:S02]  /*16e0*/  CS2R R136, SRZ ;  /* 0x0000000000887805 */ /* 0x000fe4000001ff00 */
[----:B--2---:R-:W-:Y:S02]  /*16f0*/  ISETP.GE.AND P0, PT, R4, 0x1, PT ;  /* 0x000000010400780c */ /* 0x004fe40003f06270 */
[----:B------:R-:W-:Y:S02]  /*1700*/  CS2R R138, SRZ ;  /* 0x00000000008a7805 */ /* 0x000fe4000001ff00 */
[----:B----4-:R-:W-:Y:S02]  /*1710*/  R2UR UR7, R0 ;  /* 0x00000000000772ca */ /* 0x010fe400000e0000 */
        /* <DEDUP_REMOVED lines=8> */
[----:B------:R-:W-:Y:S01]  /*17a0*/  IMAD.U32 R6, RZ, RZ, UR48 ;  /* 0x00000030ff067e24 */ /* 0x000fe2000f8e00ff */
[----:B------:R-:W-:Y:S02]  /*17b0*/  CS2R R24, SRZ ;  /* 0x0000000000187805 */ /* 0x000fe4000001ff00 */
[----:B------:R-:W-:Y:S02]  /*17c0*/  CS2R R26, SRZ ;  /* 0x00000000001a7805 */ /* 0x000fe4000001ff00 */
[----:B------:R-:W-:Y:S01]  /*17d0*/  CS2R R28, SRZ ;  /* 0x00000000001c7805 */ /* 0x000fe2000001ff00 */
[----:B------:R-:W-:Y:S01]  /*17e0*/  ULEA.HI UR8, UR7, UR7, URZ, 0x1 ;  /* 0x0000000707087291 */ /* 0x000fe2000f8f083f */
[----:B------:R-:W-:Y:S02]  /*17f0*/  CS2R R30, SRZ ;  /* 0x00000000001e7805 */ /* 0x000fe4000001ff00 */
[----:B------:R-:W-:-:S02]  /*1800*/  CS2R R32, SRZ ;  /* 0x0000000000207805 */ /* 0x000fc4000001ff00 */
[----:B------:R-:W-:Y:S01]  /*1810*/  CS2R R34, SRZ ;  /* 0x0000000000227805 */ /* 0x000fe2000001ff00 */
[----:B------:R-:W-:Y:S01]  /*1820*/  ULOP3.LUT UR8, UR8, 0xffffe, URZ, 0xc0, !UPT ;  /* 0x000ffffe08087892 */ /* 0x000fe2000f8ec03f */
[----:B------:R-:W-:Y:S02]  /*1830*/  CS2R R36, SRZ ;  /* 0x0000000000247805 */ /* 0x000fe4000001ff00 */
[----:B------:R-:W-:Y:S02]  /*1840*/  CS2R R38, SRZ ;  /* 0x0000000000267805 */ /* 0x000fe4000001ff00 */
[----:B------:R-:W-:Y:S01]  /*1850*/  CS2R R40, SRZ ;  /* 0x0000000000287805 */ /* 0x000fe2000001ff00 */
[----:B------:R-:W-:Y:S01]  /*1860*/  UIADD3 UR8, UR7, -UR8, URZ ;  /* 0x8000000807087290 */ /* 0x000fe2000fffe03f */
[----:B------:R-:W-:Y:S02]  /*1870*/  CS2R R42, SRZ ;  /* 0x00000000002a7805 */ /* 0x000fe4000001ff00 */
[----:B------:R-:W-:Y:S01]  /*1880*/  CS2R R44, SRZ ;  /* 0x00000000002c7805 */ /* 0x000fe2000001ff00 */
[----:B------:R-:W-:Y:S01]  /*1890*/  UMOV UR7, URZ ;  /* 0x0000003f00077c82 */ /* 0x000fe20008000000 */
[----:B------:R-:W-:Y:S01]  /*18a0*/  ULEA UR8, UR8, UR50, 0xc ;  /* 0x0000003208087291 */ /* 0x000fe2000f8e603f */
[----:B------:R-:W-:-:S02]  /*18b0*/  CS2R R46, SRZ ;  /* 0x00000000002e7805 */ /* 0x000fc4000001ff00 */
[----:B------:R-:W-:Y:S02]  /*18c0*/  CS2R R48, SRZ ;  /* 0x0000000000307805 */ /* 0x000fe4000001ff00 */
[----:B------:R-:W-:Y:S01]  /*18d0*/  CS2R R50, SRZ ;  /* 0x0000000000327805 */ /* 0x000fe2000001ff00 */
[----:B------:R-:W-:Y:S01]  /*18e0*/  UIADD3 UR8, UR8, 0x6300, URZ ;  /* 0x0000630008087890 */ /* 0x000fe2000fffe03f */
[----:B------:R-:W-:Y:S02]  /*18f0*/  CS2R R52, SRZ ;  /* 0x0000000000347805 */ /* 0x000fe4000001ff00 */
[----:B------:R-:W-:Y:S02]  /*1900*/  CS2R R54, SRZ ;  /* 0x0000000000367805 */ /* 0x000fe4000001ff00 */
[----:B------:R-:W-:Y:S01]  /*1910*/  CS2R R56, SRZ ;  /* 0x0000000000387805 */ /* 0x000fe2000001ff00 */
[----:B------:R-:W-:Y:S01]  /*1920*/  USHF.R.U32.HI UR8, URZ, 0x4, UR8 ;  /* 0x000000043f087899 */ /* 0x000fe20008011608 */
[----:B------:R-:W-:-:S02]  /*1930*/  CS2R R58, SRZ ;  /* 0x00000000003a7805 */ /* 0x000fc4000001ff00 */
[----:B------:R-:W-:Y:S02]  /*1940*/  CS2R R60, SRZ ;  /* 0x00000000003c7805 */ /* 0x000fe4000001ff00 */
[----:B------:R-:W-:Y:S01]  /*1950*/  CS2R R62, SRZ ;  /* 0x00000000003e7805 */ /* 0x000fe2000001ff00 */
[----:B------:R-:W-:Y:S01]  /*1960*/  ULOP3.LUT UR12, UR8, 0x3fff, URZ, 0xc0, !UPT ;  /* 0x00003fff080c7892 */ /* 0x000fe2000f8ec03f */
        /* <DEDUP_REMOVED lines=11> */
[----:B------:R-:W-:Y:S01]  /*1a20*/  CS2R R86, SRZ ;  /* 0x0000000000567805 */ /* 0x000fe2000001ff00 */
[----:B------:R-:W-:Y:S06]  /*1a30*/  @!P0 BRA `(.L_x_17) ;  /* 0x0000000800348947 */ /* 0x000fec0003800000 */
[----:B------:R-:W-:-:S13]  /*1a40*/  ISETP.NE.AND P1, PT, R156, 0x3, PT ;  /* 0x000000039c00780c */ /* 0x000fda0003f25270 */
[----:B------:R-:W-:Y:S05]  /*1a50*/  @!P1 BRA `(.L_x_18) ;  /* 0x0000000000049947 */ /* 0x000fea0003800000 */
[----:B------:R-:W-:Y:S01]  /*1a60*/  BPT.TRAP 0x1 ;  /* 0x000000040000795c */ /* 0x000fe20000300000 */
.L_x_18:
[----:B------:R-:W-:Y:S01]  /*1a70*/  ULEA UR5, UR4, UR50, 0x3 ;  /* 0x0000003204057291 */ /* 0x000fe2000f8e183f */
[----:B------:R-:W-:-:S05]  /*1a80*/  IMAD.U32 R0, RZ, RZ, UR48 ;  /* 0x00000030ff007e24 */ /* 0x000fca000f8e00ff */
[----:B------:R-:W-:-:S04]  /*1a90*/  SHF.L.U32 R0, R0, 0x1f, RZ ;  /* 0x0000001f00007819 */ /* 0x000fc800000006ff */
[----:B------:R2:W3:Y:S01]  /*1aa0*/  SYNCS.PHASECHK.TRANS64.TRYWAIT P0, [UR5], R0 ;  /* 0x00000000ff0075a7 */ /* 0x0004e20008000145 */
[----:B------:R-:W-:Y:S05]  /*1ab0*/  @!P1 BRA `(.L_x_19) ;  /* 0x0000000000049947 */ /* 0x000fea0003800000 */
[----:B------:R-:W-:Y:S01]  /*1ac0*/  BPT.TRAP 0x1 ;  /* 0x000000040000795c */ /* 0x000fe20000300000 */
.L_x_19:
[----:B---3--:R-:W-:Y:S05]  /*1ad0*/  @P0 BRA `(.L_x_20) ;  /* 0x0000000000080947 */ /* 0x008fea0003800000 */
[----:B------:R-:W3:Y:S02]  /*1ae0*/  SYNCS.PHASECHK.TRANS64.TRYWAIT P0, [UR5], R0 ;  /* 0x00000000ff0075a7 */ /* 0x000ee40008000145 */
[----:B---3--:R-:W-:Y:S05]  /*1af0*/  @!P0 BRA `(.L_x_21) ;  /* 0x0000007400848947 */ /* 0x008fea0003800000 */
.L_x_20:
[----:B------:R-:W-:Y:S01]  /*1b00*/  UIADD3 UR5, UR50, 0x1e300, URZ ;  /* 0x0001e30032057890 */ /* 0x000fe2000fffe03f */
[----:B------:R-:W-:Y:S01]  /*1b10*/  WARPGROUP.ARRIVE ;  /* 0x00000000000079c5 */ /* 0x000fe20000000000 */
[----:B------:R-:W-:Y:S01]  /*1b20*/  ULOP3.LUT UR8, UR12, 0x10000, URZ, 0xfc, !UPT ;  /* 0x000100000c087892 */ /* 0x000fe2000f8efc3f */
[----:B------:R-:W-:Y:S01]  /*1b30*/  CS2R R92, SRZ ;  /* 0x00000000005c7805 */ /* 0x000fe2000001ff00 */
[----:B------:R-:W-:Y:S01]  /*1b40*/  USHF.R.U32.HI UR5, URZ, 0x4, UR5 ;  /* 0x000000043f057899 */ /* 0x000fe20008011605 */
[----:B------:R-:W-:Y:S01]  /*1b50*/  CS2R R94, SRZ ;  /* 0x00000000005e7805 */ /* 0x000fe2000001ff00 */
[----:B------:R-:W-:Y:S01]  /*1b60*/  ULEA UR8, UR4, UR8, 0x9 ;  /* 0x0000000804087291 */ /* 0x000fe2000f8e483f */
[----:B------:R-:W-:Y:S01]  /*1b70*/  CS2R R96, SRZ ;  /* 0x0000000000607805 */ /* 0x000fe2000001ff00 */
[----:B------:R-:W-:Y:S01]  /*1b80*/  ULOP3.LUT UR5, UR5, 0x3fff, URZ, 0xc0, !UPT ;  /* 0x00003fff05057892 */ /* 0x000fe2000f8ec03f */
[----:B------:R-:W-:Y:S01]  /*1b90*/  CS2R R98, SRZ ;  /* 0x0000000000627805 */ /* 0x000fe2000001ff00 */
[----:B------:R-:W-:Y:S01]  /*1ba0*/  UMOV UR9, 0x80000020 ;  /* 0x8000002000097882 */ /* 0x000fe20000000000 */
[----:B------:R-:W-:Y:S01]  /*1bb0*/  UMOV UR11, 0x80000020 ;  /* 0x80000020000b7882 */ /* 0x000fe20000000000 */
[----:B------:R-:W-:Y:S01]  /*1bc0*/  ULOP3.LUT UR5, UR5, 0x10000, URZ, 0xfc, !UPT ;  /* 0x0001000005057892 */ /* 0x000fe2000f8efc3f */
[----:B------:R-:W-:Y:S01]  /*1bd0*/  CS2R R100, SRZ ;  /* 0x0000000000647805 */ /* 0x000fe2000001ff00 */
[----:B------:R-:W-:Y:S01]  /*1be0*/  ULDC UR6, c[0x0][0x50c] ;  /* 0x0001430000067ab9 */ /* 0x000fe20000000800 */
[----:B------:R-:W-:Y:S01]  /*1bf0*/  CS2R R102, SRZ ;  /* 0x0000000000667805 */ /* 0x000fe2000001ff00 */
[----:B------:R-:W-:Y:S01]  /*1c00*/  ULEA UR10, UR4, UR5, 0x9 ;  /* 0x00000005040a7291 */ /* 0x000fe2000f8e483f */
[----:B------:R-:W-:Y:S01]  /*1c10*/  CS2R R104, SRZ ;  /* 0x0000000000687805 */ /* 0x000fe2000001ff00 */
[----:B------:R-:W-:Y:S01]  /*1c20*/  UISETP.NE.AND UP0, UPT, UR6, 0x2, UPT ;  /* 0x000000020600788c */ /* 0x000fe2000bf05270 */
[----:B------:R-:W-:Y:S01]  /*1c30*/  CS2R R106, SRZ ;  /* 0x00000000006a7805 */ /* 0x000fe2000001ff00 */
[----:B------:R-:W-:Y:S01]  /*1c40*/  UMOV UR5, 0x2 ;  /* 0x0000000200057882 */ /* 0x000fe20000000000 */
[----:B------:R-:W-:Y:S01]  /*1c50*/  CS2R R108, SRZ ;  /* 0x00000000006c7805 */ /* 0x000fe2000001ff00 */
[----:B------:R-:W-:Y:S01]  /*1c60*/  USEL UR6, URZ, 0x1, UP0 ;  /* 0x000000013f067887 */ /* 0x000fe20008000000 */
[----:B------:R-:W-:-:S02]  /*1c70*/  CS2R R110, SRZ ;  /* 0x00000000006e7805 */ /* 0x000fc4000001ff00 */
[----:B------:R-:W-:Y:S01]  /*1c80*/  CS2R R112, SRZ ;  /* 0x0000000000707805 */ /* 0x000fe2000001ff00 */
[----:B------:R-:W-:Y:S01]  /*1c90*/  QGMMA.64x128x32.F32.E4M3.E4M3 R24, gdesc[UR8], RZ, !UPT, gsb0 ;  /* 0x01e00000081879f3 */ /* 0x000fe2000c0008ff */
[----:B------:R-:W-:Y:S01]  /*1ca0*/  UIADD3 UR8, UR8, 0x2, URZ ;  /* 0x0000000208087890 */ /* 0x000fe2000fffe03f */
[----:B------:R-:W-:Y:S01]  /*1cb0*/  CS2R R114, SRZ ;  /* 0x0000000000727805 */ /* 0x000fe2000001ff00 */
[----:B------:R-:W-:Y:S01]  /*1cc0*/  UIADD3 UR10, UR10, 0x2, URZ ;  /* 0x000000020a0a7890 */ /* 0x000fe2000fffe03f */
[----:B------:R-:W-:Y:S01]  /*1cd0*/  ISETP.NE.AND P0, PT, RZ, UR6, PT ;  /* 0x00000006ff007c0c */ /* 0x000fe2000bf05270 */
[----:B------:R-:W-:Y:S01]  /*1ce0*/  UMOV UR9, 0x80000020 ;  /* 0x8000002000097882 */ /* 0x000fe20000000000 */
[----:B------:R-:W-:Y:S01]  /*1cf0*/  UMOV UR11, 0x80000020 ;  /* 0x80000020000b7882 */ /* 0x000fe20000000000 */
        /* <DEDUP_REMOVED lines=19> */
[----:B------:R-:W-:Y:S01]  /*1e30*/  CS2R R154, SRZ ;  /* 0x00000000009a7805 */ /* 0x000fe2000001ff00 */
[----:B------:R-:W-:-:S02]  /*1e40*/  WARPGROUP.DEPBAR.LE gsb0, 0x0 ;  /* 0x00008000000079c5 */ /* 0x000fc40000010000 */
[----:B------:R-:W-:-:S06]  /*1e50*/  WARPGROUP.ARRIVE ;  /* 0x00000000000079c5 */ /* 0x000fcc0000000000 */
[----:B------:R-:W-:Y:S03]  /*1e60*/  QGMMA.64x128x32.F32.E4M3.E4M3 R24, gdesc[UR8], R24, gsb0 ;  /* 0x01e00000081879f3 */ /* 0x000fe60008000818 */
[----:B------:R-:W-:Y:S02]  /*1e70*/  WARPGROUP.DEPBAR.LE gsb0, 0x0 ;  /* 0x00008000000079c5 */ /* 0x000fe40000010000 */
[----:B------:R-:W-:Y:S05]  /*1e80*/  @!P0 BRA `(.L_x_22) ;  /* 0x0000000400048947 */ /* 0x000fea0003800000 */
[----:B------:R-:W-:Y:S01]  /*1e90*/  FADD R155, RZ, R24 ;  /* 0x00000018ff9b7221 */ /* 0x000fe20000000000 */
[----:B------:R-:W-:-:S01]  /*1ea0*/  FADD R154, RZ, R25 ;  /* 0x00000019ff9a7221 */ /* 0x000fc20000000000 */
        /* <DEDUP_REMOVED lines=62> */
[----:B------:R-:W-:-:S06]  /*2290*/  UMOV UR5, URZ ;  /* 0x0000003f00057c82 */ /* 0x000fcc0008000000 */
.L_x_22:
[----:B------:R-:W-:-:S04]  /*22a0*/  UIADD3 UR13, UR4, 0x1, URZ ;  /* 0x00000001040d7890 */ /* 0x000fc8000fffe03f */
[----:B------:R-:W-:-:S04]  /*22b0*/  UISETP.NE.AND UP0, UPT, UR13, 0xc, UPT ;  /* 0x0000000c0d00788c */ /* 0x000fc8000bf05270 */
[----:B------:R-:W-:Y:S02]  /*22c0*/  USEL UR7, URZ, 0x1, UP0 ;  /* 0x000000013f077887 */ /* 0x000fe40008000000 */
[----:B------:R-:W-:Y:S02]  /*22d0*/  USEL UR13, UR13, URZ, UP0 ;  /* 0x0000003f0d0d7287 */ /* 0x000fe40008000000 */
[----:B------:R-:W-:-:S06]  /*22e0*/  ULOP3.LUT UR7, UR48, UR7, URZ, 0x3c, !UPT ;  /* 0x0000000730077292 */ /* 0x000fcc000f8e3c3f */
[----:B------:R-:W-:Y:S01]  /*22f0*/  IMAD.U32 R6, RZ, RZ, UR7 ;  /* 0x00000007ff067e24 */ /* 0x000fe2000f8e00ff */
[----:B------:R-:W-:-:S06]  /*2300*/  UMOV UR7, 0x1 ;  /* 0x0000000100077882 */ /* 0x000fcc0000000000 */
.L_x_17:
[----:B------:R-:W-:-:S04]  /*2310*/  UISETP.LT.AND UP0, UPT, UR49, 0x1, UPT ;  /* 0x000000013100788c */ /* 0x000fc8000bf01270 */
[----:B------:R-:W-:-:S04]  /*2320*/  USEL UR8, UR49, 0x1, UP0 ;  /* 0x0000000131087887 */ /* 0x000fc80008000000 */
[----:B------:R-:W-:-:S04]  /*2330*/  UIADD3 UR8, UR49, -UR8, URZ ;  /* 0x8000000831087290 */ /* 0x000fc8000fffe03f */
[----:B------:R-:W-:-:S06]  /*2340*/  UISETP.GE.AND UP0, UPT, UR8, 0x1, UPT ;  /* 0x000000010800788c */ /* 0x000fcc000bf06270 */
[----:B------:R-:W-:-:S13]  /*2350*/  PLOP3.LUT P0, PT, PT, PT, UP0, 0x80, 0x0 ;  /* 0x000000000000781c */ /* 0x000fda0003f0f008 */
[----:B------:R-:W-:Y:S05]  /*2360*/  @!P0 BRA `(.L_x_23) ;  /* 0x0000000400fc8947 */ /* 0x000fea0003800000 */
[----:B--23--:R-:W-:Y:S01]  /*2370*/  MOV R0, UR8 ;  /* 0x0000000800007c02 */ /* 0x00cfe20008000f00 */
[----:B------:R-:W-:Y:S01]  /*2380*/  UMOV UR14, UR4 ;  /* 0x00000004000e7c82 */ /* 0x000fe20008000000 */
[----:B------:R-:W-:-:S05]  /*2390*/  ULDC UR15, c[0x0][0x50c] ;  /* 0x00014300000f7ab9 */ /* 0x000fca0000000800 */
.L_x_31:
[----:B------:R-:W-:-:S13]  /*23a0*/  ISETP.NE.AND P1, PT, R156, 0x3, PT ;  /* 0x000000039c00780c */ /* 0x000fda0003f25270 */
[----:B--23--:R-:W-:Y:S05]  /*23b0*/  @!P1 BRA `(.L_x_24) ;  /* 0x0000000000049947 */ /* 0x00cfea0003800000 */
[----:B------:R-:W-:Y:S01]  /*23c0*/  BPT.TRAP 0x1 ;  /* 0x000000040000795c */ /* 0x000fe20000300000 */
.L_x_24:
[----:B------:R-:W-:Y:S01]  /*23d0*/  ULEA UR8, UR13, UR50, 0x3 ;  /* 0x000000320d087291 */ /* 0x000fe2000f8e183f */
[----:B------:R-:W-:-:S08]  /*23e0*/  SHF.L.U32 R4, R6, 0x1f, RZ ;  /* 0x0000001f06047819 */ /* 0x000fd000000006ff */
[----:B------:R2:W3:Y:S01]  /*23f0*/  SYNCS.PHASECHK.TRANS64.TRYWAIT P0, [UR8], R4 ;  /* 0x00000004ff0075a7 */ /* 0x0004e20008000148 */
[----:B------:R-:W-:Y:S05]  /*2400*/  @!P1 BRA `(.L_x_25) ;  /* 0x0000000000049947 */ /* 0x000fea0003800000 */
[----:B------:R-:W-:Y:S01]  /*2410*/  BPT.TRAP 0x1 ;  /* 0x000000040000795c */ /* 0x000fe20000300000 */
.L_x_25:
[----:B---3--:R-:W-:Y:S05]  /*2420*/  @P0 BRA `(.L_x_26) ;  /* 0x0000000000080947 */ /* 0x008fea0003800000 */
[----:B------:R-:W3:Y:S02]  /*2430*/  SYNCS.PHASECHK.TRANS64.TRYWAIT P0, [UR8], R4 ;  /* 0x00000004ff0075a7 */ /* 0x000ee40008000148 */
[----:B---3--:R-:W-:Y:S05]  /*2440*/  @!P0 BRA `(.L_x_27) ;  /* 0x0000006c00488947 */ /* 0x008fea0003800000 */
.L_x_26:
[----:B------:R-:W-:Y:S01]  /*2450*/  UIADD3 UR8, UR50, 0x1e300, URZ ;  /* 0x0001e30032087890 */ /* 0x000fe2000fffe03f */
[----:B------:R-:W-:Y:S01]  /*2460*/  WARPGROUP.ARRIVE ;  /* 0x00000000000079c5 */ /* 0x000fe20000000000 */
[----:B------:R-:W-:Y:S02]  /*2470*/  UISETP.NE.AND UP0, UPT, UR6, URZ, UPT ;  /* 0x0000003f0600728c */ /* 0x000fe4000bf05270 */
[----:B------:R-:W-:Y:S02]  /*2480*/  USHF.R.U32.HI UR8, URZ, 0x4, UR8 ;  /* 0x000000043f087899 */ /* 0x000fe40008011608 */
[----:B------:R-:W-:Y:S02]  /*2490*/  USEL UR7, UR7, URZ, !UP0 ;  /* 0x0000003f07077287 */ /* 0x000fe4000c000000 */
[----:B------:R-:W-:Y:S02]  /*24a0*/  ULOP3.LUT UR6, UR8, 0x3fff, URZ, 0xc0, !UPT ;  /* 0x00003fff08067892 */ /* 0x000fe4000f8ec03f */
[----:B------:R-:W-:-:S02]  /*24b0*/  ULOP3.LUT UR8, UR12, 0x10000, URZ, 0xfc, !UPT ;  /* 0x000100000c087892 */ /* 0x000fc4000f8efc3f */
[----:B------:R-:W-:Y:S02]  /*24c0*/  ULOP3.LUT UR6, UR6, 0x10000, URZ, 0xfc, !UPT ;  /* 0x0001000006067892 */ /* 0x000fe4000f8efc3f */
[----:B------:R-:W-:Y:S02]  /*24d0*/  UISETP.NE.U32.AND UP0, UPT, UR7, URZ, UPT ;  /* 0x0000003f0700728c */ /* 0x000fe4000bf05070 */
[----:B------:R-:W-:Y:S02]  /*24e0*/  ULEA UR8, UR13, UR8, 0x9 ;  /* 0x000000080d087291 */ /* 0x000fe4000f8e483f */
[----:B------:R-:W-:Y:S01]  /*24f0*/  ULEA UR10, UR13, UR6, 0x9 ;  /* 0x000000060d0a7291 */ /* 0x000fe2000f8e483f */
[----:B------:R-:W-:Y:S01]  /*2500*/  UMOV UR9, 0x80000020 ;  /* 0x8000002000097882 */ /* 0x000fe20000000000 */
[----:B------:R-:W-:Y:S01]  /*2510*/  UMOV UR11, 0x80000020 ;  /* 0x80000020000b7882 */ /* 0x000fe20000000000 */
[----:B------:R-:W-:-:S06]  /*2520*/  UIADD3 UR5, UR5, 0x2, URZ ;  /* 0x0000000205057890 */ /* 0x000fcc000fffe03f */
[----:B------:R-:W-:Y:S01]  /*2530*/  QGMMA.64x128x32.F32.E4M3.E4M3 R24, gdesc[UR8], R24, UP0, gsb0 ;  /* 0x01e00000081879f3 */ /* 0x000fe2000b800818 */
[----:B------:R-:W-:Y:S02]  /*2540*/  UIADD3 UR8, UR8, 0x2, URZ ;  /* 0x0000000208087890 */ /* 0x000fe4000fffe03f */
[----:B------:R-:W-:Y:S01]  /*2550*/  UIADD3 UR10, UR10, 0x2, URZ ;  /* 0x000000020a0a7890 */ /* 0x000fe2000fffe03f */
[----:B------:R-:W-:Y:S01]  /*2560*/  UMOV UR9, 0x80000020 ;  /* 0x8000002000097882 */ /* 0x000fe20000000000 */
[----:B------:R-:W-:Y:S01]  /*2570*/  UMOV UR11, 0x80000020 ;  /* 0x80000020000b7882 */ /* 0x000fe20000000000 */
[----:B------:R-:W-:-:S04]  /*2580*/  UISETP.NE.AND UP0, UPT, UR5, UR15, UPT ;  /* 0x0000000f0500728c */ /* 0x000fc8000bf05270 */
[----:B------:R-:W-:-:S06]  /*2590*/  USEL UR6, URZ, 0x1, UP0 ;  /* 0x000000013f067887 */ /* 0x000fcc0008000000 */
[----:B------:R-:W-:Y:S01]  /*25a0*/  ISETP.NE.AND P0, PT, RZ, UR6, PT ;  /* 0x00000006ff007c0c */ /* 0x000fe2000bf05270 */
[----:B------:R-:W-:Y:S02]  /*25b0*/  WARPGROUP.DEPBAR.LE gsb0, 0x0 ;  /* 0x00008000000079c5 */ /* 0x000fe40000010000 */
[----:B------:R-:W-:-:S06]  /*25c0*/  WARPGROUP.ARRIVE ;  /* 0x00000000000079c5 */ /* 0x000fcc0000000000 */
[----:B------:R-:W-:Y:S03]  /*25d0*/  QGMMA.64x128x32.F32.E4M3.E4M3 R24, gdesc[UR8], R24, gsb0 ;  /* 0x01e00000081879f3 */ /* 0x000fe60008000818 */
[----:B------:R-:W-:Y:S02]  /*25e0*/  WARPGROUP.DEPBAR.LE gsb0, 0x0 ;  /* 0x00008000000079c5 */ /* 0x000fe40000010000 */
[----:B------:R-:W-:Y:S05]  /*25f0*/  @!P0 BRA `(.L_x_28) ;  /* 0x0000000400048947 */ /* 0x000fea0003800000 */
[----:B------:R-:W-:Y:S01]  /*2600*/  FADD R155, R24, R155 ;  /* 0x0000009b189b7221 */ /* 0x000fe20000000000 */
[----:B------:R-:W-:-:S01]  /*2610*/  FADD R154, R25, R154 ;  /* 0x0000009a199a7221 */ /* 0x000fc20000000000 */
        /* <DEDUP_REMOVED lines=62> */
[----:B------:R-:W-:-:S06]  /*2a00*/  UMOV UR5, URZ ;  /* 0x0000003f00057c82 */ /* 0x000fcc0008000000 */
.L_x_28:
[----:B------:R-:W-:Y:S05]  /*2a10*/  @!P1 BRA `(.L_x_29) ;  /* 0x0000000000049947 */ /* 0x000fea0003800000 */
[----:B------:R-:W-:Y:S01]  /*2a20*/  BPT.TRAP 0x1 ;  /* 0x000000040000795c */ /* 0x000fe20000300000 */
.L_x_29:
[----:B------:R-:W-:Y:S01]  /*2a30*/  ULEA UR7, UR14, UR50, 0x3 ;  /* 0x000000320e077291 */ /* 0x000fe2000f8e183f */
[----:B------:R-:W-:-:S03]  /*2a40*/  ISETP.GT.U32.AND P0, PT, R19, 0x1, PT ;  /* 0x000000011300780c */ /* 0x000fc60003f04070 */
[----:B------:R-:W-:-:S04]  /*2a50*/  UIADD3 UR7, UR7, 0x60, URZ ;  /* 0x0000006007077890 */ /* 0x000fc8000fffe03f */
[----:B------:R-:W-:-:S09]  /*2a60*/  UPRMT UR7, URZ, 0x654, UR7 ;  /* 0x000006543f077896 */ /* 0x000fd20008000007 */
[----:B------:R-:W-:Y:S01]  /*2a70*/  SYNCS.ARRIVE.TRANS64.RED.A1T0 RZ, [UR7], RZ ;  /* 0x000000ffffff79a7 */ /* 0x000fe20008100407 */
[----:B------:R-:W-:Y:S05]  /*2a80*/  @P0 BRA `(.L_x_30) ;  /* 0x0000000000040947 */ /* 0x000fea0003800000 */
[----:B------:R-:W-:Y:S01]  /*2a90*/  BPT.TRAP 0x1 ;  /* 0x000000040000795c */ /* 0x000fe20000300000 */
.L_x_30:
[----:B------:R-:W-:Y:S01]  /*2aa0*/  UIADD3 UR13, UR13, 0x1, URZ ;  /* 0x000000010d0d7890 */ /* 0x000fe2000fffe03f */
[C---:B------:R-:W-:Y:S01]  /*2ab0*/  ISETP.GT.AND P0, PT, R0.reuse, 0x1, PT ;  /* 0x000000010000780c */ /* 0x040fe20003f04270 */
[----:B------:R-:W-:Y:S01]  /*2ac0*/  UIADD3 UR14, UR14, 0x1, URZ ;  /* 0x000000010e0e7890 */ /* 0x000fe2000fffe03f */
[----:B------:R-:W-:Y:S01]  /*2ad0*/  VIADD R0, R0, 0xffffffff ;  /* 0xffffffff00007836 */ /* 0x000fe20000000000 */
[----:B------:R-:W-:Y:S02]  /*2ae0*/  UISETP.NE.AND UP0, UPT, UR13, 0xc, UPT ;  /* 0x0000000c0d00788c */ /* 0x000fe4000bf05270 */
[----:B------:R-:W-:Y:S02]  /*2af0*/  UISETP.NE.AND UP1, UPT, UR14, 0xc, UPT ;  /* 0x0000000c0e00788c */ /* 0x000fe4000bf25270 */
[----:B------:R-:W-:Y:S02]  /*2b00*/  USEL UR7, URZ, 0x1, UP0 ;  /* 0x000000013f077887 */ /* 0x000fe40008000000 */
[----:B------:R-:W-:-:S02]  /*2b10*/  USEL UR13, UR13, URZ, UP0 ;  /* 0x0000003f0d0d7287 */ /* 0x000fc40008000000 */
[----:B------:R-:W-:Y:S02]  /*2b20*/  USEL UR14, UR14, URZ, UP1 ;  /* 0x0000003f0e0e7287 */ /* 0x000fe40008800000 */
[----:B------:R-:W-:Y:S01]  /*2b30*/  LOP3.LUT R6, R6, UR7, RZ, 0x3c, !PT ;  /* 0x0000000706067c12 */ /* 0x000fe2000f8e3cff */
[----:B------:R-:W-:Y:S01]  /*2b40*/  UMOV UR7, 0x1 ;  /* 0x0000000100077882 */ /* 0x000fe20000000000 */
[----:B------:R-:W-:Y:S08]  /*2b50*/  @P0 BRA `(.L_x_31) ;  /* 0xfffffff800100947 */ /* 0x000ff0000383ffff */
.L_x_23:
[----:B------:R-:W-:Y:S01]  /*2b60*/  UISETP.NE.AND UP0, UPT, UR5, URZ, UPT ;  /* 0x0000003f0500728c */ /* 0x000fe2000bf05270 */
[----:B--23--:R-:W2:Y:S03]  /*2b70*/  LDC R0, c[0x0][0x28c] ;  /* 0x0000a300ff007b82 */ /* 0x00cea60000000800 */
[----:B------:R-:W-:-:S06]  /*2b80*/  USEL UR5, URZ, 0x1, !UP0 ;  /* 0x000000013f057887 */ /* 0x000fcc000c000000 */
[----:B------:R-:W-:Y:S02]  /*2b90*/  ISETP.NE.AND P0, PT, RZ, UR5, PT ;  /* 0x00000005ff007c0c */ /* 0x000fe4000bf05270 */
[----:B--2---:R-:W-:-:S11]  /*2ba0*/  ISETP.GE.AND P1, PT, R0, 0x1, PT ;  /* 0x000000010000780c */ /* 0x004fd60003f26270 */
[----:B------:R-:W-:Y:S05]  /*2bb0*/  @!P0 BRA `(.L_x_32) ;  /* 0x0000000400008947 */ /* 0x000fea0003800000 */
[----:B------:R-:W-:Y:S01]  /*2bc0*/  FADD R155, R24, R155 ;  /* 0x0000009b189b7221 */ /* 0x000fe20000000000 */
        /* <DEDUP_REMOVED lines=62> */
[----:B------:R-:W-:-:S07]  /*2fb0*/  FADD R92, R92, R87 ;  /* 0x000000575c5c7221 */ /* 0x000fce0000000000 */
.L_x_32:
[----:B------:R-:W-:Y:S05]  /*2fc0*/  @!P1 BRA `(.L_x_33) ;  /* 0x0000000000409947 */ /* 0x000fea0003800000 */
[----:B------:R-:W-:-:S13]  /*2fd0*/  ISETP.NE.AND P0, PT, R156, 0x3, PT ;  /* 0x000000039c00780c */ /* 0x000fda0003f05270 */
[----:B------:R-:W-:Y:S05]  /*2fe0*/  @!P0 BRA `(.L_x_34) ;  /* 0x0000000000048947 */ /* 0x000fea0003800000 */
[----:B------:R-:W-:Y:S01]  /*2ff0*/  BPT.TRAP 0x1 ;  /* 0x000000040000795c */ /* 0x000fe20000300000 */
.L_x_34:
[----:B------:R-:W-:Y:S01]  /*3000*/  UISETP.LT.AND UP0, UPT, UR49, 0x1, UPT ;  /* 0x000000013100788c */ /* 0x000fe2000bf01270 */
[----:B------:R-:W-:-:S03]  /*3010*/  ISETP.GT.U32.AND P0, PT, R19, 0x1, PT ;  /* 0x000000011300780c */ /* 0x000fc60003f04070 */
[----:B------:R-:W-:-:S04]  /*3020*/  USEL UR5, UR49, 0x1, UP0 ;  /* 0x0000000131057887 */ /* 0x000fc80008000000 */
[----:B------:R-:W-:-:S04]  /*3030*/  UIADD3 UR5, UR4, UR49, -UR5 ;  /* 0x0000003104057290 */ /* 0x000fc8000fffe805 */
[----:B------:R-:W-:-:S04]  /*3040*/  UIMAD.WIDE.U32 UR6, UR5, -0x55555555, URZ ;  /* 0xaaaaaaab050678a5 */ /* 0x000fc8000f8e003f */
[----:B------:R-:W-:-:S04]  /*3050*/  USHF.R.U32.HI UR6, URZ, 0x3, UR7 ;  /* 0x000000033f067899 */ /* 0x000fc80008011607 */
[----:B------:R-:W-:-:S04]  /*3060*/  UIMAD UR5, UR6, -0xc, UR5 ;  /* 0xfffffff4060578a4 */ /* 0x000fc8000f8e0205 */
[----:B------:R-:W-:-:S04]  /*3070*/  ULEA UR5, UR5, UR50, 0x3 ;  /* 0x0000003205057291 */ /* 0x000fc8000f8e183f */
[----:B------:R-:W-:-:S04]  /*3080*/  UIADD3 UR5, UR5, 0x60, URZ ;  /* 0x0000006005057890 */ /* 0x000fc8000fffe03f */
[----:B------:R-:W-:-:S09]  /*3090*/  UPRMT UR5, URZ, 0x654, UR5 ;  /* 0x000006543f057896 */ /* 0x000fd20008000005 */
[----:B------:R-:W-:Y:S01]  /*30a0*/  SYNCS.ARRIVE.TRANS64.RED.A1T0 RZ, [UR5], RZ ;  /* 0x000000ffffff79a7 */ /* 0x000fe20008100405 */
[----:B------:R-:W-:Y:S05]  /*30b0*/  @P0 BRA `(.L_x_33) ;  /* 0x0000000000040947 */ /* 0x000fea0003800000 */
[----:B------:R-:W-:Y:S01]  /*30c0*/  BPT.TRAP 0x1 ;  /* 0x000000040000795c */ /* 0x000fe20000300000 */
.L_x_33:
[----:B------:R-:W-:Y:S01]  /*30d0*/  UIADD3 UR6, UR50, 0x200, URZ ;  /* 0x0000020032067890 */ /* 0x000fe2000fffe03f */
[----:B------:R-:W-:Y:S01]  /*30e0*/  R2UR UR46, R3 ;  /* 0x00000000032e72ca */ /* 0x000fe200000e0000 */
[----:B------:R-:W-:Y:S01]  /*30f0*/  UIADD3 UR51, UR49, UR4, URZ ;  /* 0x0000000431337290 */ /* 0x000fe2000fffe03f */
[----:B------:R-:W-:Y:S01]  /*3100*/  R2UR UR45, R8 ;  /* 0x00000000082d72ca */ /* 0x000fe200000e0000 */
[----:B------:R-:W-:Y:S02]  /*3110*/  UISETP.GE.U32.AND UP1, UPT, UR49, 0xc, UPT ;  /* 0x0000000c3100788c */ /* 0x000fe4000bf26070 */
[----:B------:R-:W-:Y:S02]  /*3120*/  ULOP3.LUT UP2, URZ, UR6, 0x9f, URZ, 0xc0, !UPT ;  /* 0x0000009f063f7892 */ /* 0x000fe4000f84c03f */
[----:B------:R-:W-:-:S04]  /*3130*/  UISETP.GT.U32.AND UP0, UPT, UR51, 0xb, UPT ;  /* 0x0000000b3300788c */ /* 0x000fc8000bf04070 */
[----:B------:R-:W-:Y:S01]  /*3140*/  UISETP.LT.U32.AND UP0, UPT, UR49, 0xc, UP0 ;  /* 0x0000000c3100788c */ /* 0x000fe20008701070 */
[----:B------:R-:W-:Y:S01]  /*3150*/  PLOP3.LUT P0, PT, PT, PT, UP2, 0x80, 0x0 ;  /* 0x000000000000781c */ /* 0x000fe20003f0f028 */
[----:B------:R-:W-:Y:S02]  /*3160*/  USHF.L.U32 UR46, UR46, 0x7, URZ ;  /* 0x000000072e2e7899 */ /* 0x000fe4000800063f */
[----:B------:R-:W-:Y:S02]  /*3170*/  @UP1 UIMAD.WIDE.U32 UR4, UR51, -0x55555555, URZ ;  /* 0xaaaaaaab330418a5 */ /* 0x000fe4000f8e003f */
[----:B------:R-:W-:Y:S02]  /*3180*/  USEL UR6, URZ, 0x1, !UP0 ;  /* 0x000000013f067887 */ /* 0x000fe4000c000000 */
[----:B------:R-:W-:Y:S02]  /*3190*/  @UP1 USHF.R.U32.HI UR4, URZ, 0x3, UR5 ;  /* 0x000000033f041899 */ /* 0x000fe40008011605 */
[----:B------:R-:W-:-:S02]  /*31a0*/  ULOP3.LUT UR48, UR48, UR6, URZ, 0x3c, !UPT ;  /* 0x0000000630307292 */ /* 0x000fc4000f8e3c3f */
[----:B------:R-:W-:Y:S02]  /*31b0*/  USHF.L.U32 UR45, UR45, 0x7, URZ ;  /* 0x000000072d2d7899 */ /* 0x000fe4000800063f */
[----:B------:R-:W-:Y:S01]  /*31c0*/  @UP1 ULOP3.LUT UR48, UR48, 0x1, UR4, 0x78, !UPT ;  /* 0x0000000130301892 */ /* 0x000fe2000f8e7804 */
[----:B------:R-:W-:Y:S11]  /*31d0*/  @!P0 BRA `(.L_x_35) ;  /* 0x0000000000408947 */ /* 0x000ff60003800000 */
[----:B------:R-:W-:Y:S01]  /*31e0*/  MOV R0, 0x0 ;  /* 0x0000000000007802 */ /* 0x000fe20000000f00 */
[----:B------:R-:W-:Y:S01]  /*31f0*/  ULDC.64 UR4, c[0x4][0x70] ;  /* 0x01001c0000047ab9 */ /* 0x000fe20000000a00 */
[----:B------:R-:W-:Y:S01]  /*3200*/  ULDC.64 UR6, c[0x4][0x8] ;  /* 0x0100020000067ab9 */ /* 0x000fe20000000a00 */
[----:B------:R-:W-:Y:S01]  /*3210*/  IMAD.U32 R4, RZ, RZ, UR4 ;  /* 0x00000004ff047e24 */ /* 0x000fe2000f8e00ff */
[----:B------:R2:W3:Y:S01]  /*3220*/  LDC.64 R14, c[0x4][R0] ;  /* 0x01000000000e7b82 */ /* 0x0004e20000000a00 */
[----:B------:R-:W-:Y:S01]  /*3230*/  IMAD.U32 R5, RZ, RZ, UR5 ;  /* 0x00000005ff057e24 */ /* 0x000fe2000f8e00ff */
[----:B------:R-:W-:Y:S01]  /*3240*/  ULDC.64 UR4, c[0x4][0x78] ;  /* 0x01001e0000047ab9 */ /* 0x000fe20000000a00 */
[----:B------:R-:W-:Y:S01]  /*3250*/  IMAD.U32 R10, RZ, RZ, UR6 ;  /* 0x00000006ff0a7e24 */ /* 0x000fe2000f8e00ff */
[----:B------:R-:W-:Y:S01]  /*3260*/  MOV R7, UR5 ;  /* 0x0000000500077c02 */ /* 0x000fe20008000f00 */
[----:B------:R-:W-:Y:S01]  /*3270*/  IMAD.U32 R6, RZ, RZ, UR4 ;  /* 0x00000004ff067e24 */ /* 0x000fe2000f8e00ff */
[----:B------:R-:W-:Y:S01]  /*3280*/  MOV R13, RZ ;  /* 0x000000ff000d7202 */ /* 0x000fe20000000f00 */
[----:B------:R-:W-:-:S02]  /*3290*/  IMAD.U32 R11, RZ, RZ, UR7 ;  /* 0x00000007ff0b7e24 */ /* 0x000fc4000f8e00ff */
[----:B------:R-:W-:Y:S02]  /*32a0*/  IMAD.MOV.U32 R8, RZ, RZ, 0x70 ;  /* 0x00000070ff087424 */ /* 0x000fe400078e00ff */
[----:B--2---:R-:W-:-:S07]  /*32b0*/  IMAD.MOV.U32 R12, RZ, RZ, 0x1 ;  /* 0x00000001ff0c7424 */ /* 0x004fce00078e00ff */
[----:B------:R-:W-:-:S07]  /*32c0*/  LEPC R20, `(.L_x_35) ;  /* 0x000000001014794e */ /* 0x000fce0000000000 */
[----:B-1-3-5:R-:W-:Y:S05]  /*32d0*/  CALL.ABS.NOINC R14 ;  /* 0x000000000e007343 */ /* 0x02afea0003c00000 */
.L_x_35:
[----:B------:R-:W-:-:S04]  /*32e0*/  UIADD3 UR4, UR50, 0x4200, URZ ;  /* 0x0000420032047890 */ /* 0x000fc8000fffe03f */
[----:B------:R-:W-:-:S06]  /*32f0*/  ULOP3.LUT UP0, URZ, UR4, 0x9f, URZ, 0xc0, !UPT ;  /* 0x0000009f043f7892 */ /* 0x000fcc000f80c03f */
[----:B------:R-:W-:-:S13]  /*3300*/  PLOP3.LUT P0, PT, PT, PT, UP0, 0x80, 0x0 ;  /* 0x000000000000781c */ /* 0x000fda0003f0f008 */
[----:B------:R-:W-:Y:S05]  /*3310*/  @!P0 BRA `(.L_x_36) ;  /* 0x0000000000408947 */ /* 0x000fea0003800000 */
        /* <DEDUP_REMOVED lines=9> */
[----:B------:R-:W-:Y:S02]  /*33b0*/  IMAD.U32 R7, RZ, RZ, UR7 ;  /* 0x00000007ff077e24 */ /* 0x000fe4000f8e00ff */
[----:B------:R-:W-:-:S02]  /*33c0*/  IMAD.U32 R11, RZ, RZ, UR5 ;  /* 0x00000005ff0b7e24 */ /* 0x000fc4000f8e00ff */
[----:B------:R-:W-:Y:S02]  /*33d0*/  IMAD.MOV.U32 R8, RZ, RZ, 0x70 ;  /* 0x00000070ff087424 */ /* 0x000fe400078e00ff */
[----:B------:R-:W-:Y:S02]  /*33e0*/  IMAD.MOV.U32 R12, RZ, RZ, 0x1 ;  /* 0x00000001ff0c7424 */ /* 0x000fe400078e00ff */
[----:B--2---:R-:W-:-:S07]  /*33f0*/  IMAD.MOV.U32 R13, RZ, RZ, RZ ;  /* 0x000000ffff0d7224 */ /* 0x004fce00078e00ff */
[----:B------:R-:W-:-:S07]  /*3400*/  LEPC R20, `(.L_x_36) ;  /* 0x000000001014794e */ /* 0x000fce0000000000 */
[----:B-1-3-5:R-:W-:Y:S05]  /*3410*/  CALL.ABS.NOINC R14 ;  /* 0x000000000e007343 */ /* 0x02afea0003c00000 */
.L_x_36:
[----:B------:R-:W2:Y:S02]  /*3420*/  LDC.64 R8, c[0x0][0x590] ;  /* 0x00016400ff087b82 */ /* 0x000ea40000000a00 */
[----:B--2---:R-:W-:-:S04]  /*3430*/  ISETP.NE.U32.AND P0, PT, R8, RZ, PT ;  /* 0x000000ff0800720c */ /* 0x004fc80003f05070 */
[----:B------:R-:W-:-:S13]  /*3440*/  ISETP.NE.AND.EX P0, PT, R9, RZ, PT, P0 ;  /* 0x000000ff0900720c */ /* 0x000fda0003f05300 */
[----:B------:R-:W-:Y:S05]  /*3450*/  @!P0 BRA `(.L_x_37) ;  /* 0x0000000000348947 */ /* 0x000fea0003800000 */
[----:B------:R-:W-:Y:S02]  /*3460*/  ULDC.64 UR4, c[0x0][0x588] ;  /* 0x0001620000047ab9 */ /* 0x000fe40000000a00 */
[----:B------:R-:W-:-:S04]  /*3470*/  ISETP.NE.U32.AND P1, PT, RZ, UR4, PT ;  /* 0x00000004ff007c0c */ /* 0x000fc8000bf25070 */
[----:B------:R-:W-:-:S13]  /*3480*/  ISETP.NE.AND.EX P1, PT, RZ, UR5, PT, P1 ;  /* 0x00000005ff007c0c */ /* 0x000fda000bf25310 */
[----:B------:R-:W-:Y:S05]  /*3490*/  @!P1 BRA `(.L_x_38) ;  /* 0x0000000000189947 */ /* 0x000fea0003800000 */
[----:B------:R-:W2:Y:S01]  /*34a0*/  LDC.64 R4, c[0x0][0x588] ;  /* 0x00016200ff047b82 */ /* 0x000ea20000000a00 */
[----:B------:R-:W-:-:S04]  /*34b0*/  IMAD R3, R8, UR47, RZ ;  /* 0x0000002f08037c24 */ /* 0x000fc8000f8e02ff */
[----:B--2---:R-:W-:-:S05]  /*34c0*/  IMAD.WIDE R4, R3, 0x4, R4 ;  /* 0x0000000403047825 */ /* 0x004fca00078e0204 */
[----:B-----5:R2:W5:Y:S01]  /*34d0*/  LDG.E R88, desc[UR40][R4.64] ;  /* 0x0000002804587981 */ /* 0x020562000c1e1900 */
[----:B------:R-:W-:Y:S01]  /*34e0*/  MOV R22, 0x1 ;  /* 0x0000000100167802 */ /* 0x000fe20000000f00 */
[----:B------:R-:W-:Y:S06]  /*34f0*/  BRA `(.L_x_37) ;  /* 0x00000000000c7947 */ /* 0x000fec0003800000 */
.L_x_38:
[----:B------:R-:W-:Y:S01]  /*3500*/  ULDC UR4, c[0x0][0x580] ;  /* 0x0001600000047ab9 */ /* 0x000fe20000000800 */
[----:B------:R-:W-:Y:S02]  /*3510*/  IMAD.MOV.U32 R22, RZ, RZ, 0x1 ;  /* 0x00000001ff167424 */ /* 0x000fe400078e00ff */
[----:B-----5:R-:W-:-:S07]  /*3520*/  IMAD.U32 R88, RZ, RZ, UR4 ;  /* 0x00000004ff587e24 */ /* 0x020fce000f8e00ff */
.L_x_37:
[----:B------:R-:W3:Y:S02]  /*3530*/  LDC.64 R6, c[0x0][0x5b0] ;  /* 0x00016c00ff067b82 */ /* 0x000ee40000000a00 */
[----:B---3--:R-:W-:-:S04]  /*3540*/  ISETP.NE.U32.AND P1, PT, R6, RZ, PT ;  /* 0x000000ff0600720c */ /* 0x008fc80003f25070 */
[----:B------:R-:W-:-:S13]  /*3550*/  ISETP.NE.AND.EX P1, PT, R7, RZ, PT, P1 ;  /* 0x000000ff0700720c */ /* 0x000fda0003f25310 */
[----:B------:R-:W-:Y:S05]  /*3560*/  @!P1 BRA `(.L_x_39) ;  /* 0x00000000002c9947 */ /* 0x000fea0003800000 */
[----:B------:R-:W-:Y:S02]  /*3570*/  ULDC.64 UR4, c[0x0][0x5a8] ;  /* 0x00016a0000047ab9 */ /* 0x000fe40000000a00 */
[----:B------:R-:W-:-:S04]  /*3580*/  ISETP.NE.U32.AND P1, PT, RZ, UR4, PT ;  /* 0x00000004ff007c0c */ /* 0x000fc8000bf25070 */
[----:B------:R-:W-:-:S13]  /*3590*/  ISETP.NE.AND.EX P1, PT, RZ, UR5, PT, P1 ;  /* 0x00000005ff007c0c */ /* 0x000fda000bf25310 */
[----:B------:R-:W-:Y:S05]  /*35a0*/  @!P1 BRA `(.L_x_40) ;  /* 0x0000000000149947 */ /* 0x000fea0003800000 */
[----:B--2---:R-:W2:Y:S01]  /*35b0*/  LDC.64 R4, c[0x0][0x5a8] ;  /* 0x00016a00ff047b82 */ /* 0x004ea20000000a00 */
[----:B------:R-:W-:-:S04]  /*35c0*/  IMAD R3, R6, UR47, RZ ;  /* 0x0000002f06037c24 */ /* 0x000fc8000f8e02ff */
[----:B--2---:R-:W-:-:S05]  /*35d0*/  IMAD.WIDE R4, R3, 0x4, R4 ;  /* 0x0000000403047825 */ /* 0x004fca00078e0204 */
[----:B-1---5:R3:W5:Y:S01]  /*35e0*/  LDG.E R89, desc[UR40][R4.64] ;  /* 0x0000002804597981 */ /* 0x022762000c1e1900 */
[----:B------:R-:W-:Y:S05]  /*35f0*/  BRA `(.L_x_39) ;  /* 0x0000000000087947 */ /* 0x000fea0003800000 */
.L_x_40:
[----:B------:R-:W-:Y:S02]  /*3600*/  ULDC UR4, c[0x0][0x5a0] ;  /* 0x0001680000047ab9 */ /* 0x000fe40000000800 */
[----:B-1---5:R-:W-:-:S07]  /*3610*/  IMAD.U32 R89, RZ, RZ, UR4 ;  /* 0x00000004ff597e24 */ /* 0x022fce000f8e00ff */
.L_x_39:
[----:B------:R-:W-:Y:S01]  /*3620*/  ULDC.64 UR4, c[0x0][0x588] ;  /* 0x0001620000047ab9 */ /* 0x000fe20000000a00 */
[----:B------:R-:W-:Y:S01]  /*3630*/  ISETP.NE.U32.AND P1, PT, R8, RZ, PT ;  /* 0x000000ff0800720c */ /* 0x000fe20003f25070 */
[----:B------:R-:W-:Y:S02]  /*3640*/  UISETP.NE.U32.AND UP0, UPT, UR4, URZ, UPT ;  /* 0x0000003f0400728c */ /* 0x000fe4000bf05070 */
[----:B------:R-:W-:Y:S02]  /*3650*/  ISETP.NE.U32.AND P4, PT, RZ, UR4, PT ;  /* 0x00000004ff007c0c */ /* 0x000fe4000bf85070 */
[----:B------:R-:W-:Y:S01]  /*3660*/  ISETP.NE.AND.EX P1, PT, R9, RZ, PT, P1 ;  /* 0x000000ff0900720c */ /* 0x000fe20003f25310 */
[----:B------:R-:W-:Y:S02]  /*3670*/  UISETP.NE.AND.EX UP0, UPT, UR5, URZ, UPT, UP0 ;  /* 0x0000003f0500728c */ /* 0x000fe4000bf05300 */
[----:B------:R-:W-:Y:S02]  /*3680*/  ISETP.NE.AND.EX P4, PT, RZ, UR5, PT, P4 ;  /* 0x00000005ff007c0c */ /* 0x000fe4000bf85340 */
[----:B------:R-:W-:-:S02]  /*3690*/  PLOP3.LUT P3, PT, PT, PT, PT, 0x8, 0x0 ;  /* 0x000000000000781c */ /* 0x000fc40003f6e170 */
[----:B------:R-:W-:-:S04]  /*36a0*/  PLOP3.LUT P2, PT, PT, PT, UP0, 0x80, 0x0 ;  /* 0x000000000000781c */ /* 0x000fc80003f4f008 */
[----:B------:R-:W-:-:S05]  /*36b0*/  PLOP3.LUT P2, PT, P2, PT, PT, 0x8, 0x0 ;  /* 0x000000000000781c */ /* 0x000fca000174e170 */
[----:B------:R-:W-:Y:S08]  /*36c0*/  @P4 BRA P1, `(.L_x_41) ;  /* 0x0000000000244947 */ /* 0x000ff00000800000 */
[----:B------:R-:W-:Y:S04]  /*36d0*/  BSSY B0, `(.L_x_41) ;  /* 0x0000008000007945 */ /* 0x000fe80003800000 */
[----:B------:R-:W-:Y:S05]  /*36e0*/  @!P0 BRA `(.L_x_42) ;  /* 0x0000000000148947 */ /* 0x000fea0003800000 */
[----:B------:R-:W-:Y:S02]  /*36f0*/  LOP3.LUT P1, RZ, R22, 0xff, RZ, 0xc0, !PT ;  /* 0x000000ff16ff7812 */ /* 0x000fe4000782c0ff */
[----:B------:R-:W-:-:S11]  /*3700*/  PLOP3.LUT P3, PT, P2, PT, PT, 0x80, 0x0 ;  /* 0x000000000000781c */ /* 0x000fd6000176f070 */
[----:B------:R-:W-:Y:S05]  /*3710*/  @!P1 BRA `(.L_x_43) ;  /* 0x00000000000c9947 */ /* 0x000fea0003800000 */
[----:B-----5:R-:W-:Y:S01]  /*3720*/  FSETP.EQ.AND P3, PT, R88, RZ, PT ;  /* 0x000000ff5800720b */ /* 0x020fe20003f62000 */
[----:B------:R-:W-:-:S12]  /*3730*/  BRA `(.L_x_43) ;  /* 0x0000000000047947 */ /* 0x000fd80003800000 */
.L_x_42:
[----:B-----5:R-:W-:-:S13]  /*3740*/  FSETP.EQ.AND P3, PT, R88, RZ, PT ;  /* 0x000000ff5800720b */ /* 0x020fda0003f62000 */
.L_x_43:
[----:B------:R-:W-:Y:S05]  /*3750*/  BSYNC B0 ;  /* 0x0000000000007941 */ /* 0x000fea0003800000 */
.L_x_41:
[----:B------:R-:W-:Y:S04]  /*3760*/  BSSY B0, `(.L_x_44) ;  /* 0x0000007000007945 */ /* 0x000fe80003800000 */
[----:B------:R-:W-:Y:S05]  /*3770*/  @!P0 BRA `(.L_x_45) ;  /* 0x0000000000108947 */ /* 0x000fea0003800000 */
[----:B------:R-:W-:-:S13]  /*3780*/  LOP3.LUT P0, RZ, R22, 0xff, RZ, 0xc0, !PT ;  /* 0x000000ff16ff7812 */ /* 0x000fda000780c0ff */
[----:B------:R-:W-:Y:S05]  /*3790*/  @!P0 BRA `(.L_x_46) ;  /* 0x00000000000c8947 */ /* 0x000fea0003800000 */
[----:B-----5:R-:W-:Y:S01]  /*37a0*/  FSETP.EQ.AND P2, PT, R88, RZ, PT ;  /* 0x000000ff5800720b */ /* 0x020fe20003f42000 */
[----:B------:R-:W-:-:S12]  /*37b0*/  BRA `(.L_x_46) ;  /* 0x0000000000047947 */ /* 0x000fd80003800000 */
.L_x_45:
[----:B-----5:R-:W-:-:S13]  /*37c0*/  FSETP.EQ.AND P2, PT, R88, RZ, PT ;  /* 0x000000ff5800720b */ /* 0x020fda0003f42000 */
.L_x_46:
[----:B------:R-:W-:Y:S05]  /*37d0*/  BSYNC B0 ;  /* 0x0000000000007941 */ /* 0x000fea0003800000 */
.L_x_44:
[----:B------:R-:W-:Y:S01]  /*37e0*/  BSSY B0, `(.L_x_47) ;  /* 0x0000041000007945 */ /* 0x000fe20003800000 */
[----:B--23--:R-:W-:Y:S01]  /*37f0*/  CS2R R4, SRZ ;  /* 0x0000000000047805 */ /* 0x00cfe2000001ff00 */
[----:B------:R-:W-:Y:S01]  /*3800*/  IMAD.MOV.U32 R3, RZ, RZ, RZ ;  /* 0x000000ffff037224 */ /* 0x000fe200078e00ff */
[----:B------:R-:W-:Y:S01]  /*3810*/  MOV R0, RZ ;  /* 0x000000ff00007202 */ /* 0x000fe20000000f00 */
[----:B------:R-:W-:Y:S06]  /*3820*/  @P3 BRA `(.L_x_48) ;  /* 0x0000000000f03947 */ /* 0x000fec0003800000 */
[----:B------:R-:W-:-:S13]  /*3830*/  ISETP.NE.AND P1, PT, R23, 0x3, PT ;  /* 0x000000031700780c */ /* 0x000fda0003f25270 */
[----:B------:R-:W-:Y:S05]  /*3840*/  @!P1 BRA `(.L_x_49) ;  /* 0x0000000000049947 */ /* 0x000fea0003800000 */
[----:B------:R-:W-:Y:S01]  /*3850*/  BPT.TRAP 0x1 ;  /* 0x000000040000795c */ /* 0x000fe20000300000 */
.L_x_49:
[----:B------:R-:W-:Y:S01]  /*3860*/  LEA R13, R91, UR50, 0x3 ;  /* 0x000000325b0d7c11 */ /* 0x000fe2000f8e18ff */
[----:B------:R-:W-:Y:S01]  /*3870*/  BSSY B1, `(.L_x_50) ;  /* 0x0000005000017945 */ /* 0x000fe20003800000 */
[----:B------:R-:W-:Y:S02]  /*3880*/  SHF.L.U32 R0, R90, 0x1f, RZ ;  /* 0x0000001f5a007819 */ /* 0x000fe400000006ff */
[----:B------:R-:W-:Y:S02]  /*3890*/  CS2R R4, SRZ ;  /* 0x0000000000047805 */ /* 0x000fe4000001ff00 */
[----:B------:R-:W2:Y:S02]  /*38a0*/  SYNCS.PHASECHK.TRANS64.TRYWAIT P0, [R13+URZ+0xc0], R0 ;  /* 0x0000c0000d0075a7 */ /* 0x000ea4000800017f */
[----:B--2---:R-:W-:Y:S05]  /*38b0*/  @!P0 BRA `(.L_x_51) ;  /* 0x0000005800448947 */ /* 0x004fea0003800000 */
.L_x_175:
[----:B------:R-:W-:Y:S05]  /*38c0*/  BSYNC B1 ;  /* 0x0000000000017941 */ /* 0x000fea0003800000 */
.L_x_50:
[----:B------:R-:W-:Y:S01]  /*38d0*/  BSSY B1, `(.L_x_52) ;  /* 0x0000020000017945 */ /* 0x000fe20003800000 */
[----:B------:R-:W-:Y:S02]  /*38e0*/  IMAD.MOV.U32 R3, RZ, RZ, RZ ;  /* 0x000000ffff037224 */ /* 0x000fe400078e00ff */
[----:B--2---:R-:W-:Y:S01]  /*38f0*/  IMAD.MOV.U32 R0, RZ, RZ, RZ ;  /* 0x000000ffff007224 */ /* 0x004fe200078e00ff */
[----:B------:R-:W-:Y:S06]  /*3900*/  @P2 BRA `(.L_x_53) ;  /* 0x0000000000702947 */ /* 0x000fec0003800000 */
[C---:B------:R-:W-:Y:S01]  /*3910*/  IMAD.SHL.U32 R0, R18.reuse, 0x10, RZ ;  /* 0x0000001012007824 */ /* 0x040fe200078e00ff */
[C---:B------:R-:W-:Y:S01]  /*3920*/  SHF.L.U32 R5, R18.reuse, 0x3, RZ ;  /* 0x0000000312057819 */ /* 0x040fe200000006ff */
[----:B------:R-:W-:-:S03]  /*3930*/  IMAD.SHL.U32 R3, R18, 0x2, RZ ;  /* 0x0000000212037824 */ /* 0x000fc600078e00ff */
[----:B------:R-:W-:Y:S02]  /*3940*/  LOP3.LUT R0, R0, 0xe00, RZ, 0xc0, !PT ;  /* 0x00000e0000007812 */ /* 0x000fe400078ec0ff */
[----:B------:R-:W-:Y:S02]  /*3950*/  LOP3.LUT R7, R5, 0x80, RZ, 0xc0, !PT ;  /* 0x0000008005077812 */ /* 0x000fe400078ec0ff */
[----:B------:R-:W-:Y:S02]  /*3960*/  LOP3.LUT R0, R0, 0x6, R3, 0xf8, !PT ;  /* 0x0000000600007812 */ /* 0x000fe400078ef803 */
[--C-:B------:R-:W-:Y:S02]  /*3970*/  LOP3.LUT R7, R7, 0x10, R18.reuse, 0xf8, !PT ;  /* 0x0000001007077812 */ /* 0x100fe400078ef812 */
[----:B------:R-:W-:Y:S02]  /*3980*/  LOP3.LUT R0, R0, 0x60, R5, 0xf8, !PT ;  /* 0x0000006000007812 */ /* 0x000fe400078ef805 */
[----:B------:R-:W-:-:S02]  /*3990*/  SHF.R.U32.HI R3, RZ, 0x4, R18 ;  /* 0x00000004ff037819 */ /* 0x000fc40000011612 */
[----:B------:R-:W-:Y:S02]  /*39a0*/  LOP3.LUT R0, R0, R7, RZ, 0xfc, !PT ;  /* 0x0000000700007212 */ /* 0x000fe400078efcff */
[----:B------:R-:W-:-:S03]  /*39b0*/  LOP3.LUT P0, RZ, R3, 0x1, RZ, 0xc0, !PT ;  /* 0x0000000103ff7812 */ /* 0x000fc6000780c0ff */
[----:B------:R-:W-:-:S04]  /*39c0*/  IMAD R0, R91, 0x1000, R0 ;  /* 0x000010005b007824 */ /* 0x000fc800078e0200 */
[----:B------:R-:W-:Y:S01]  /*39d0*/  VIADD R3, R0, UR50 ;  /* 0x0000003200037c36 */ /* 0x000fe20008000000 */
[----:B------:R-:W-:Y:S03]  /*39e0*/  LDS.U16 R5, [R0+UR50+0x308] ;  /* 0x0003083200057984 */ /* 0x000fe60008000400 */
[C---:B------:R-:W-:Y:S01]  /*39f0*/  VIADD R4, R3.reuse, 0x200 ;  /* 0x0000020003047836 */ /* 0x040fe20000000000 */
[----:B------:R-:W-:Y:S01]  /*3a00*/  LDS.U16 R6, [R0+UR50+0x208] ;  /* 0x0002083200067984 */ /* 0x000fe20008000400 */
[----:B------:R-:W-:-:S03]  /*3a10*/  VIADD R7, R3, 0x210 ;  /* 0x0000021003077836 */ /* 0x000fc60000000000 */
[----:B------:R-:W-:Y:S01]  /*3a20*/  @P0 IADD3 R7, R4, -0x10, RZ ;  /* 0xfffffff004070810 */ /* 0x000fe20007ffe0ff */
[----:B------:R-:W-:Y:S04]  /*3a30*/  LDS.U16 R3, [R0+UR50+0x300] ;  /* 0x0003003200037984 */ /* 0x000fe80008000400 */
[----:B------:R-:W2:Y:S04]  /*3a40*/  LDS.U16 R4, [R0+UR50+0x200] ;  /* 0x0002003200047984 */ /* 0x000ea80008000400 */
[----:B------:R-:W-:Y:S04]  /*3a50*/  LDS.U16 R8, [R7+0x100] ;  /* 0x0001000007087984 */ /* 0x000fe80000000400 */
[----:B------:R-:W3:Y:S04]  /*3a60*/  LDS.U16 R9, [R7] ;  /* 0x0000000007097984 */ /* 0x000ee80000000400 */
[----:B------:R-:W-:Y:S04]  /*3a70*/  LDS.U16 R10, [R7+0x108] ;  /* 0x00010800070a7984 */ /* 0x000fe80000000400 */
[----:B------:R-:W4:Y:S01]  /*3a80*/  LDS.U16 R11, [R7+0x8] ;  /* 0x00000800070b7984 */ /* 0x000f220000000400 */
[----:B--2---:R-:W-:-:S02]  /*3a90*/  PRMT R0, R4, 0x5410, R3 ;  /* 0x0000541004007816 */ /* 0x004fc40000000003 */
[----:B------:R-:W-:Y:S02]  /*3aa0*/  PRMT R3, R6, 0x5410, R5 ;  /* 0x0000541006037816 */ /* 0x000fe40000000005 */
[----:B---3--:R-:W-:Y:S02]  /*3ab0*/  PRMT R4, R9, 0x5410, R8 ;  /* 0x0000541009047816 */ /* 0x008fe40000000008 */
[----:B----4-:R-:W-:-:S07]  /*3ac0*/  PRMT R5, R11, 0x5410, R10 ;  /* 0x000054100b057816 */ /* 0x010fce000000000a */
.L_x_53:
[----:B------:R-:W-:Y:S05]  /*3ad0*/  BSYNC B1 ;  /* 0x0000000000017941 */ /* 0x000fea0003800000 */
.L_x_52:
[----:B------:R-:W-:Y:S01]  /*3ae0*/  @!PT LDS RZ, [RZ] ;  /* 0x00000000fffff984 */ /* 0x000fe20000000800 */
[----:B------:R-:W-:Y:S01]  /*3af0*/  @!PT LDS RZ, [RZ] ;  /* 0x00000000fffff984 */ /* 0x000fe20000000800 */
[----:B------:R-:W-:Y:S01]  /*3b00*/  @!PT LDS RZ, [RZ] ;  /* 0x00000000fffff984 */ /* 0x000fe20000000800 */
[----:B------:R-:W-:Y:S01]  /*3b10*/  @!PT LDS RZ, [RZ] ;  /* 0x00000000fffff984 */ /* 0x000fe20000000800 */
[----:B------:R2:W-:Y:S06]  /*3b20*/  MEMBAR.ALL.CTA ;  /* 0x0000000000007992 */ /* 0x0005ec0000008000 */
[----:B--2---:R-:W2:Y:S01]  /*3b30*/  FENCE.VIEW.ASYNC.S ;  /* 0x00000000000073c6 */ /* 0x004ea20000000000 */
[----:B------:R-:W-:Y:S05]  /*3b40*/  @!P1 BRA `(.L_x_54) ;  /* 0x0000000000049947 */ /* 0x000fea0003800000 */
[----:B------:R-:W-:Y:S01]  /*3b50*/  BPT.TRAP 0x1 ;  /* 0x000000040000795c */ /* 0x000fe20000300000 */
.L_x_54:
[----:B------:R-:W3:Y:S01]  /*3b60*/  S2R R7, SR_CgaCtaId ;  /* 0x0000000000077919 */ /* 0x000ee20000008800 */
[----:B------:R-:W-:Y:S02]  /*3b70*/  VIADD R6, R13, 0xe0 ;  /* 0x000000e00d067836 */ /* 0x000fe40000000000 */
[----:B------:R-:W-:-:S05]  /*3b80*/  VIADD R91, R91, 0x1 ;  /* 0x000000015b5b7836 */ /* 0x000fca0000000000 */
[----:B------:R-:W-:-:S04]  /*3b90*/  ISETP.NE.AND P0, PT, R91, 0x4, PT ;  /* 0x000000045b00780c */ /* 0x000fc80003f05270 */
[----:B------:R-:W-:Y:S02]  /*3ba0*/  SEL R91, R91, RZ, P0 ;  /* 0x000000ff5b5b7207 */ /* 0x000fe40000000000 */
[----:B---3--:R-:W-:Y:S02]  /*3bb0*/  PRMT R6, R7, 0x654, R6 ;  /* 0x0000065407067816 */ /* 0x008fe40000000006 */
[----:B------:R-:W-:Y:S02]  /*3bc0*/  SEL R7, RZ, 0x1, P0 ;  /* 0x00000001ff077807 */ /* 0x000fe40000000000 */
[----:B--2---:R2:W-:Y:S02]  /*3bd0*/  SYNCS.ARRIVE.TRANS64.RED.A1T0 RZ, [R6+URZ], RZ ;  /* 0x000000ff06ff79a7 */ /* 0x0045e4000810043f */
[----:B------:R-:W-:-:S07]  /*3be0*/  LOP3.LUT R90, R90, R7, RZ, 0x3c, !PT ;  /* 0x000000075a5a7212 */ /* 0x000fce00078e3cff */
.L_x_48:
[----:B------:R-:W-:Y:S05]  /*3bf0*/  BSYNC B0 ;  /* 0x0000000000007941 */ /* 0x000fea0003800000 */
.L_x_47:
[-C--:B--2---:R-:W-:Y:S01]  /*3c00*/  F2FP.F16.E4M3.UNPACK_B R6, R0.reuse ;  /* 0x00000000ff06723e */ /* 0x084fe200020006ff */
[C---:B-----5:R-:W-:Y:S01]  /*3c10*/  FMUL R155, R89.reuse, R155 ;  /* 0x0000009b599b7220 */ /* 0x060fe20000400000 */
[----:B------:R-:W-:Y:S01]  /*3c20*/  F2FP.F16.E4M3.UNPACK_B R7, R0.H1 ;  /* 0x00000000ff07723e */ /* 0x000fe200030006ff */
[C---:B------:R-:W-:Y:S01]  /*3c30*/  FMUL R152, R89.reuse, R152 ;  /* 0x0000009859987220 */ /* 0x040fe20000400000 */
[----:B------:R-:W-:Y:S01]  /*3c40*/  SHF.R.U32.HI R8, RZ, 0x4, R18 ;  /* 0x00000004ff087819 */ /* 0x000fe20000011612 */
[----:B------:R-:W-:Y:S02]  /*3c50*/  HADD2.F32 R9, -RZ, R6.H0_H0 ;  /* 0x20000006ff097230 */ /* 0x000fe40000004100 */
[----:B------:R-:W-:Y:S01]  /*3c60*/  FMUL R13, R89, R154 ;  /* 0x0000009a590d7220 */ /* 0x000fe20000400000 */
[--C-:B------:R-:W-:Y:S01]  /*3c70*/  HADD2.F32 R11, -RZ, R7.reuse.H0_H0 ;  /* 0x20000007ff0b7230 */ /* 0x100fe20000004100 */
[----:B------:R-:W-:Y:S01]  /*3c80*/  LOP3.LUT P1, RZ, R8, 0x1, RZ, 0xc0, !PT ;  /* 0x0000000108ff7812 */ /* 0x000fe2000782c0ff */
[----:B------:R-:W-:-:S02]  /*3c90*/  HADD2.F32 R7, -RZ, R7.H1_H1 ;  /* 0x30000007ff077230 */ /* 0x000fc40000004100 */
[C---:B------:R-:W-:Y:S01]  /*3ca0*/  FFMA R155, R88.reuse, R9, R155 ;  /* 0x00000009589b7223 */ /* 0x040fe2000000009b */
[----:B------:R-:W-:Y:S02]  /*3cb0*/  HADD2.F32 R9, -RZ, R6.H1_H1 ;  /* 0x30000006ff097230 */ /* 0x000fe40000004100 */
[C---:B------:R-:W-:Y:S01]  /*3cc0*/  FMUL R8, R89.reuse, R153 ;  /* 0x0000009959087220 */ /* 0x040fe20000400000 */
[----:B------:R-:W-:Y:S01]  /*3cd0*/  F2FP.F16.E4M3.UNPACK_B R6, R3 ;  /* 0x00000003ff06723e */ /* 0x000fe200020006ff */
[C---:B------:R-:W-:Y:S01]  /*3ce0*/  FFMA R15, R88.reuse, R7, R152 ;  /* 0x00000007580f7223 */ /* 0x040fe20000000098 */
[----:B------:R-:W-:Y:S01]  /*3cf0*/  F2FP.F16.E4M3.UNPACK_B R7, R3.H1 ;  /* 0x00000003ff07723e */ /* 0x000fe200030006ff */
[C---:B------:R-:W-:Y:S01]  /*3d00*/  FFMA R10, R88.reuse, R9, R13 ;  /* 0x00000009580a7223 */ /* 0x040fe2000000000d */
[----:B------:R-:W-:Y:S01]  /*3d10*/  FFMA R12, R88, R11, R8 ;  /* 0x0000000b580c7223 */ /* 0x000fe20000000008 */
[--C-:B------:R-:W-:Y:S02]  /*3d20*/  HADD2.F32 R9, -RZ, R6.reuse.H0_H0 ;  /* 0x20000006ff097230 */ /* 0x100fe40000004100 */
[----:B------:R-:W-:Y:S01]  /*3d30*/  FMUL R151, R89, R151 ;  /* 0x0000009759977220 */ /* 0x000fe20000400000 */
[----:B------:R-:W-:-:S02]  /*3d40*/  HADD2.F32 R11, -RZ, R6.H1_H1 ;  /* 0x30000006ff0b7230 */ /* 0x000fc40000004100 */
[C---:B------:R-:W-:Y:S01]  /*3d50*/  FMUL R150, R89.reuse, R150 ;  /* 0x0000009659967220 */ /* 0x040fe20000400000 */
[--C-:B------:R-:W-:Y:S01]  /*3d60*/  HADD2.F32 R13, -RZ, R7.reuse.H0_H0 ;  /* 0x20000007ff0d7230 */ /* 0x100fe20000004100 */
[----:B------:R-:W-:Y:S01]  /*3d70*/  F2FP.F16.E4M3.UNPACK_B R6, R4 ;  /* 0x00000004ff06723e */ /* 0x000fe200020006ff */
[C---:B------:R-:W-:Y:S01]  /*3d80*/  FMUL R8, R89.reuse, R149 ;  /* 0x0000009559087220 */ /* 0x040fe20000400000 */
[C---:B------:R-:W-:Y:S01]  /*3d90*/  FFMA R151, R88.reuse, R9, R151 ;  /* 0x0000000958977223 */ /* 0x040fe20000000097 */
[C---:B------:R-:W-:Y:S01]  /*3da0*/  FFMA R150, R88.reuse, R11, R150 ;  /* 0x0000000b58967223 */ /* 0x040fe20000000096 */
[----:B------:R-:W-:Y:S02]  /*3db0*/  HADD2.F32 R7, -RZ, R7.H1_H1 ;  /* 0x30000007ff077230 */ /* 0x000fe40000004100 */
[----:B------:R-:W-:Y:S01]  /*3dc0*/  FFMA R14, R88, R13, R8 ;  /* 0x0000000d580e7223 */ /* 0x000fe20000000008 */
[--C-:B------:R-:W-:Y:S02]  /*3dd0*/  HADD2.F32 R9, -RZ, R6.reuse.H0_H0 ;  /* 0x20000006ff097230 */ /* 0x100fe40000004100 */
[----:B------:R-:W-:Y:S01]  /*3de0*/  FMUL R13, R89, R148 ;  /* 0x00000094590d7220 */ /* 0x000fe20000400000 */
[----:B------:R-:W-:-:S02]  /*3df0*/  HADD2.F32 R11, -RZ, R6.H1_H1 ;  /* 0x30000006ff0b7230 */ /* 0x000fc40000004100 */
[C---:B------:R-:W-:Y:S01]  /*3e00*/  FMUL R20, R89.reuse, R147 ;  /* 0x0000009359147220 */ /* 0x040fe20000400000 */
[----:B------:R-:W-:Y:S01]  /*3e10*/  F2FP.F16.E4M3.UNPACK_B R6, R4.H1 ;  /* 0x00000004ff06723e */ /* 0x000fe200030006ff */
[C---:B------:R-:W-:Y:S01]  /*3e20*/  FFMA R21, R88.reuse, R7, R13 ;  /* 0x0000000758157223 */ /* 0x040fe2000000000d */
[C---:B------:R-:W-:Y:S01]  /*3e30*/  FMUL R146, R89.reuse, R146 ;  /* 0x0000009259927220 */ /* 0x040fe20000400000 */
[C---:B------:R-:W-:Y:S01]  /*3e40*/  FFMA R20, R88.reuse, R9, R20 ;  /* 0x0000000958147223 */ /* 0x040fe20000000014 */
[----:B------:R-:W-:Y:S01]  /*3e50*/  F2FP.F16.E4M3.UNPACK_B R8, R5 ;  /* 0x00000005ff08723e */ /* 0x000fe200020006ff */
[--C-:B------:R-:W-:Y:S02]  /*3e60*/  HADD2.F32 R7, -RZ, R6.reuse.H0_H0 ;  /* 0x20000006ff077230 */ /* 0x100fe40000004100 */
[C---:B------:R-:W-:Y:S01]  /*3e70*/  FMUL R143, R89.reuse, R143 ;  /* 0x0000008f598f7220 */ /* 0x040fe20000400000 */
[----:B------:R-:W-:Y:S02]  /*3e80*/  HADD2.F32 R9, -RZ, R6.H1_H1 ;  /* 0x30000006ff097230 */ /* 0x000fe40000004100 */
[----:B------:R-:W-:Y:S01]  /*3e90*/  FMUL R142, R89, R142 ;  /* 0x0000008e598e7220 */ /* 0x000fe20000400000 */
[----:B------:R-:W-:Y:S01]  /*3ea0*/  F2FP.F16.E4M3.UNPACK_B R6, R5.H1 ;  /* 0x00000005ff06723e */ /* 0x000fe200030006ff */
[----:B------:R-:W-:Y:S01]  /*3eb0*/  FFMA R25, R88, R11, R146 ;  /* 0x0000000b58197223 */ /* 0x000fe20000000092 */
[----:B------:R-:W-:-:S02]  /*3ec0*/  HADD2.F32 R11, -RZ, R8.H0_H0 ;  /* 0x20000008ff0b7230 */ /* 0x000fc40000004100 */
[C---:B------:R-:W-:Y:S01]  /*3ed0*/  FFMA R143, R88.reuse, R7, R143 ;  /* 0x00000007588f7223 */ /* 0x040fe2000000008f */
[----:B------:R-:W-:Y:S02]  /*3ee0*/  HADD2.F32 R13, -RZ, R8.H1_H1 ;  /* 0x30000008ff0d7230 */ /* 0x000fe40000004100 */
[----:B------:R-:W-:Y:S01]  /*3ef0*/  FFMA R142, R88, R9, R142 ;  /* 0x00000009588e7223 */ /* 0x000fe2000000008e */
[C---:B------:R-:W-:Y:S01]  /*3f00*/  FMUL R8, R89.reuse, R145 ;  /* 0x0000009159087220 */ /* 0x040fe20000400000 */
[--C-:B------:R-:W-:Y:S02]  /*3f10*/  HADD2.F32 R7, -RZ, R6.reuse.H0_H0 ;  /* 0x20000006ff077230 */ /* 0x100fe40000004100 */
[----:B------:R-:W-:Y:S01]  /*3f20*/  FMUL R140, R89, R140 ;  /* 0x0000008c598c7220 */ /* 0x000fe20000400000 */
[----:B------:R-:W-:Y:S01]  /*3f30*/  HADD2.F32 R9, -RZ, R6.H1_H1 ;  /* 0x30000006ff097230 */ /* 0x000fe20000004100 */
[----:B------:R-:W-:Y:S01]  /*3f40*/  LOP3.LUT R6, R18, 0xff, RZ, 0xc0, !PT ;  /* 0x000000ff12067812 */ /* 0x000fe200078ec0ff */
[----:B------:R-:W-:Y:S01]  /*3f50*/  FFMA R8, R88, R11, R8 ;  /* 0x0000000b58087223 */ /* 0x000fe20000000008 */
[----:B------:R-:W-:-:S02]  /*3f60*/  IMAD.SHL.U32 R11, R18, 0x10, RZ ;  /* 0x00000010120b7824 */ /* 0x000fc400078e00ff */
[----:B------:R-:W-:Y:S01]  /*3f70*/  FMUL R144, R89, R144 ;  /* 0x0000009059907220 */ /* 0x000fe20000400000 */
[----:B------:R-:W-:Y:S01]  /*3f80*/  IADD3 R6, R6, 0x1f, RZ ;  /* 0x0000001f06067810 */ /* 0x000fe20007ffe0ff */
[----:B------:R-:W-:Y:S02]  /*3f90*/  IMAD.SHL.U32 R24, R18, 0x2, RZ ;  /* 0x0000000212187824 */ /* 0x000fe400078e00ff */
[----:B------:R-:W-:Y:S01]  /*3fa0*/  FFMA R140, R88, R9, R140 ;  /* 0x00000009588c7223 */ /* 0x000fe2000000008c */
[----:B------:R-:W-:Y:S01]  /*3fb0*/  LOP3.LUT R11, R11, 0xe00, RZ, 0xc0, !PT ;  /* 0x00000e000b0b7812 */ /* 0x000fe200078ec0ff */
[----:B------:R-:W-:Y:S01]  /*3fc0*/  FMUL R141, R89, R141 ;  /* 0x0000008d598d7220 */ /* 0x000fe20000400000 */
[----:B------:R-:W-:Y:S01]  /*3fd0*/  ISETP.GT.U32.AND P0, PT, R6, 0x3e, PT ;  /* 0x0000003e0600780c */ /* 0x000fe20003f04070 */
[----:B------:R-:W-:Y:S01]  /*3fe0*/  IMAD.SHL.U32 R6, R18, 0x8, RZ ;  /* 0x0000000812067824 */ /* 0x000fe200078e00ff */
[----:B------:R-:W-:Y:S01]  /*3ff0*/  LOP3.LUT R11, R11, 0x6, R24, 0xf8, !PT ;  /* 0x000000060b0b7812 */ /* 0x000fe200078ef818 */
[C---:B------:R-:W-:Y:S01]  /*4000*/  FFMA R13, R88.reuse, R13, R144 ;  /* 0x0000000d580d7223 */ /* 0x040fe20000000090 */
[----:B------:R-:W-:Y:S01]  /*4010*/  FFMA R7, R88, R7, R141 ;  /* 0x0000000758077223 */ /* 0x000fe2000000008d */
[----:B------:R-:W-:-:S02]  /*4020*/  F2FP.SATFINITE.RELU.E4M3.F32.PACK_AB_MERGE_C R155, R10, R155, RZ ;  /* 0x0000009b0a9b723e */ /* 0x000fc400048078ff */
[----:B------:R-:W-:Y:S02]  /*4030*/  LOP3.LUT R9, R6, 0x80, RZ, 0xc0, !PT ;  /* 0x0000008006097812 */ /* 0x000fe400078ec0ff */
[----:B------:R-:W-:Y:S02]  /*4040*/  LOP3.LUT R6, R11, 0x60, R6, 0xf8, !PT ;  /* 0x000000600b067812 */ /* 0x000fe400078ef806 */
[----:B------:R-:W-:Y:S01]  /*4050*/  LOP3.LUT R11, R9, 0x10, R18, 0xf8, !PT ;  /* 0x00000010090b7812 */ /* 0x000fe200078ef812 */
[----:B------:R-:W-:Y:S01]  /*4060*/  IMAD.MOV.U32 R9, RZ, RZ, 0x10 ;  /* 0x00000010ff097424 */ /* 0x000fe200078e00ff */
[----:B------:R-:W-:Y:S02]  /*4070*/  F2FP.SATFINITE.RELU.E4M3.F32.PACK_AB_MERGE_C R10, R13, R8, RZ ;  /* 0x000000080d0a723e */ /* 0x000fe400048078ff */
[----:B------:R-:W-:Y:S02]  /*4080*/  F2FP.SATFINITE.RELU.E4M3.F32.PACK_AB_MERGE_C R15, R15, R12, RZ ;  /* 0x0000000c0f0f723e */ /* 0x000fe400048078ff */
[----:B------:R-:W-:-:S02]  /*4090*/  F2FP.SATFINITE.RELU.E4M3.F32.PACK_AB_MERGE_C R151, R150, R151, RZ ;  /* 0x000000979697723e */ /* 0x000fc400048078ff */
[----:B------:R-:W-:Y:S02]  /*40a0*/  F2FP.SATFINITE.RELU.E4M3.F32.PACK_AB_MERGE_C R21, R21, R14, RZ ;  /* 0x0000000e1515723e */ /* 0x000fe400048078ff */
[----:B------:R-:W-:Y:S02]  /*40b0*/  F2FP.SATFINITE.RELU.E4M3.F32.PACK_AB_MERGE_C R20, R25, R20, RZ ;  /* 0x000000141914723e */ /* 0x000fe400048078ff */
[----:B------:R-:W-:Y:S02]  /*40c0*/  F2FP.SATFINITE.RELU.E4M3.F32.PACK_AB_MERGE_C R142, R142, R143, RZ ;  /* 0x0000008f8e8e723e */ /* 0x000fe400048078ff */
[----:B------:R-:W-:Y:S02]  /*40d0*/  F2FP.SATFINITE.RELU.E4M3.F32.PACK_AB_MERGE_C R140, R140, R7, RZ ;  /* 0x000000078c8c723e */ /* 0x000fe400048078ff */
[----:B------:R-:W-:Y:S02]  /*40e0*/  LOP3.LUT R6, R6, R11, RZ, 0xfc, !PT ;  /* 0x0000000b06067212 */ /* 0x000fe400078efcff */
[----:B------:R-:W-:Y:S01]  /*40f0*/  SEL R8, R9, 0xfffffff0, !P1 ;  /* 0xfffffff009087807 */ /* 0x000fe20004800000 */
[----:B------:R-:W-:Y:S06]  /*4100*/  @P0 BRA `(.L_x_55) ;  /* 0x0000000000040947 */ /* 0x000fec0003800000 */
[----:B------:R-:W-:-:S04]  /*4110*/  DEPBAR.LE SB0, 0x1 ;  /* 0x000080400000791a */ /* 0x000fc80000000000 */
.L_x_55:
[----:B------:R-:W-:Y:S05]  /*4120*/  WARPSYNC.ALL ;  /* 0x0000000000007948 */ /* 0x000fea0003800000 */
[----:B------:R-:W-:Y:S01]  /*4130*/  BAR.SYNC.DEFER_BLOCKING 0x1, 0x100 ;  /* 0x0044000000007b1d */ /* 0x000fe20000010000 */
[----:B------:R-:W-:-:S04]  /*4140*/  VIADD R7, R6, UR50 ;  /* 0x0000003206077c36 */ /* 0x000fc80008000000 */
[----:B------:R-:W-:Y:S01]  /*4150*/  IMAD.IADD R7, R7, 0x1, R8 ;  /* 0x0000000107077824 */ /* 0x000fe200078e0208 */
[----:B------:R-:W-:Y:S01]  /*4160*/  BSSY B0, `(.L_x_56) ;  /* 0x0000016000007945 */ /* 0x000fe20003800000 */
[----:B------:R2:W-:Y:S04]  /*4170*/  STS.U16 [R6+UR50+0x4200], R155 ;  /* 0x0042009b06007988 */ /* 0x0005e80008000432 */
[----:B------:R2:W-:Y:S04]  /*4180*/  STS.U16 [R6+UR50+0x4300], R15 ;  /* 0x0043000f06007988 */ /* 0x0005e80008000432 */
[----:B------:R2:W-:Y:S04]  /*4190*/  STS.U16 [R6+UR50+0x4208], R151 ;  /* 0x0042089706007988 */ /* 0x0005e80008000432 */
[----:B------:R2:W-:Y:S04]  /*41a0*/  STS.U16 [R6+UR50+0x4308], R21 ;  /* 0x0043081506007988 */ /* 0x0005e80008000432 */
[----:B------:R2:W-:Y:S04]  /*41b0*/  STS.U16 [R7+0x4200], R20 ;  /* 0x0042001407007388 */ /* 0x0005e80000000400 */
[----:B------:R2:W-:Y:S04]  /*41c0*/  STS.U16 [R7+0x4300], R142 ;  /* 0x0043008e07007388 */ /* 0x0005e80000000400 */
[----:B------:R2:W-:Y:S04]  /*41d0*/  STS.U16 [R7+0x4208], R10 ;  /* 0x0042080a07007388 */ /* 0x0005e80000000400 */
[----:B------:R2:W-:Y:S01]  /*41e0*/  STS.U16 [R7+0x4308], R140 ;  /* 0x0043088c07007388 */ /* 0x0005e20000000400 */
[----:B------:R-:W-:Y:S01]  /*41f0*/  @!PT LDS RZ, [RZ] ;  /* 0x00000000fffff984 */ /* 0x000fe20000000800 */
[----:B------:R-:W-:Y:S01]  /*4200*/  @!PT LDS RZ, [RZ] ;  /* 0x00000000fffff984 */ /* 0x000fe20000000800 */
[----:B------:R-:W-:Y:S01]  /*4210*/  @!PT LDS RZ, [RZ] ;  /* 0x00000000fffff984 */ /* 0x000fe20000000800 */
[----:B------:R-:W-:Y:S01]  /*4220*/  @!PT LDS RZ, [RZ] ;  /* 0x00000000fffff984 */ /* 0x000fe20000000800 */
[----:B------:R3:W-:Y:S06]  /*4230*/  MEMBAR.ALL.CTA ;  /* 0x0000000000007992 */ /* 0x0007ec0000008000 */
[----:B---3--:R-:W3:Y:S02]  /*4240*/  FENCE.VIEW.ASYNC.S ;  /* 0x00000000000073c6 */ /* 0x008ee40000000000 */
[----:B---3--:R-:W-:Y:S06]  /*4250*/  BAR.SYNC.DEFER_BLOCKING 0x1, 0x100 ;  /* 0x0044000000007b1d */ /* 0x008fec0000010000 */
[----:B--2---:R-:W-:Y:S05]  /*4260*/  @P0 BRA `(.L_x_57) ;  /* 0x0000000000140947 */ /* 0x004fea0003800000 */
[----:B------:R-:W-:Y:S02]  /*4270*/  UIADD3 UR4, UP0, UR42, 0x4f0, URZ ;  /* 0x000004f02a047890 */ /* 0x000fe4000ff1e03f */
[----:B------:R-:W-:Y:S02]  /*4280*/  UIADD3 UR44, UR50, 0x4200, URZ ;  /* 0x00004200322c7890 */ /* 0x000fe4000fffe03f */
[----:B------:R-:W-:-:S09]  /*4290*/  UIADD3.X UR5, URZ, UR43, URZ, UP0, !UPT ;  /* 0x0000002b3f057290 */ /* 0x000fd200087fe43f */
[----:B------:R2:W-:Y:S02]  /*42a0*/  UTMASTG.3D [UR44], [UR4] ;  /* 0x0000002c040073b5 */ /* 0x0005e40008010000 */
[----:B--2---:R0:W-:Y:S02]  /*42b0*/  UTMACMDFLUSH ;  /* 0x00000000000079b7 */ /* 0x0041e40000000000 */
.L_x_57:
[----:B------:R-:W-:Y:S05]  /*42c0*/  BSYNC B0 ;  /* 0x0000000000007941 */ /* 0x000fea0003800000 */
.L_x_56:
[----:B------:R-:W-:Y:S04]  /*42d0*/  BSSY B0, `(.L_x_58) ;  /* 0x000002e000007945 */ /* 0x000fe80003800000 */
[----:B------:R-:W-:Y:S05]  /*42e0*/  @P3 BRA `(.L_x_59) ;  /* 0x0000000000b03947 */ /* 0x000fea0003800000 */
[----:B------:R-:W-:-:S13]  /*42f0*/  ISETP.NE.AND P4, PT, R23, 0x3, PT ;  /* 0x000000031700780c */ /* 0x000fda0003f85270 */
[----:B------:R-:W-:Y:S05]  /*4300*/  @!P4 BRA `(.L_x_60) ;  /* 0x000000000004c947 */ /* 0x000fea0003800000 */
[----:B------:R-:W-:Y:S01]  /*4310*/  BPT.TRAP 0x1 ;  /* 0x000000040000795c */ /* 0x000fe20000300000 */
.L_x_60:
[----:B------:R-:W-:Y:S01]  /*4320*/  LEA R14, R91, UR50, 0x3 ;  /* 0x000000325b0e7c11 */ /* 0x000fe2000f8e18ff */
[----:B------:R-:W-:Y:S01]  /*4330*/  BSSY B1, `(.L_x_61) ;  /* 0x0000004000017945 */ /* 0x000fe20003800000 */
[----:B------:R-:W-:-:S04]  /*4340*/  SHF.L.U32 R9, R90, 0x1f, RZ ;  /* 0x0000001f5a097819 */ /* 0x000fc800000006ff */
[----:B------:R-:W2:Y:S02]  /*4350*/  SYNCS.PHASECHK.TRANS64.TRYWAIT P1, [R14+URZ+0xc0], R9 ;  /* 0x0000c0090e0075a7 */ /* 0x000ea4000802017f */
[----:B--2---:R-:W-:Y:S05]  /*4360*/  @!P1 BRA `(.L_x_62) ;  /* 0x0000004c00ac9947 */ /* 0x004fea0003800000 */
.L_x_176:
[----:B------:R-:W-:Y:S05]  /*4370*/  BSYNC B1 ;  /* 0x0000000000017941 */ /* 0x000fea0003800000 */
.L_x_61:
[----:B------:R-:W-:Y:S04]  /*4380*/  BSSY B1, `(.L_x_63) ;  /* 0x0000011000017945 */ /* 0x000fe80003800000 */
[----:B------:R-:W-:Y:S05]  /*4390*/  @P2 BRA `(.L_x_64) ;  /* 0x00000000003c2947 */ /* 0x000fea0003800000 */
[----:B------:R-:W-:-:S05]  /*43a0*/  LEA R15, R91, R6, 0xc ;  /* 0x000000065b0f7211 */ /* 0x000fca00078e60ff */
[----:B------:R-:W-:Y:S01]  /*43b0*/  VIADD R13, R15, UR50 ;  /* 0x000000320f0d7c36 */ /* 0x000fe20008000000 */
[----:B------:R-:W-:Y:S03]  /*43c0*/  LDS.U16 R0, [R15+UR50+0x300] ;  /* 0x000300320f007984 */ /* 0x000fe60008000400 */
[----:B------:R-:W-:Y:S01]  /*43d0*/  IMAD.IADD R13, R13, 0x1, R8 ;  /* 0x000000010d0d7824 */ /* 0x000fe200078e0208 */
[----:B------:R-:W3:Y:S04]  /*43e0*/  LDS.U16 R3, [R15+UR50+0x200] ;  /* 0x000200320f037984 */ /* 0x000ee80008000400 */
[----:B------:R-:W-:Y:S04]  /*43f0*/  LDS.U16 R4, [R15+UR50+0x308] ;  /* 0x000308320f047984 */ /* 0x000fe80008000400 */
[----:B------:R-:W4:Y:S04]  /*4400*/  LDS.U16 R5, [R15+UR50+0x208] ;  /* 0x000208320f057984 */ /* 0x000f280008000400 */
[----:B--2---:R-:W-:Y:S04]  /*4410*/  LDS.U16 R9, [R13+0x300] ;  /* 0x000300000d097984 */ /* 0x004fe80000000400 */
[----:B------:R-:W2:Y:S04]  /*4420*/  LDS.U16 R10, [R13+0x200] ;  /* 0x000200000d0a7984 */ /* 0x000ea80000000400 */
[----:B------:R-:W-:Y:S04]  /*4430*/  LDS.U16 R11, [R13+0x308] ;  /* 0x000308000d0b7984 */ /* 0x000fe80000000400 */
[----:B------:R-:W5:Y:S01]  /*4440*/  LDS.U16 R12, [R13+0x208] ;  /* 0x000208000d0c7984 */ /* 0x000f620000000400 */
[----:B---3--:R-:W-:-:S02]  /*4450*/  PRMT R0, R3, 0x5410, R0 ;  /* 0x0000541003007816 */ /* 0x008fc40000000000 */
[----:B----4-:R-:W-:Y:S02]  /*4460*/  PRMT R3, R5, 0x5410, R4 ;  /* 0x0000541005037816 */ /* 0x010fe40000000004 */
[----:B--2---:R-:W-:Y:S02]  /*4470*/  PRMT R4, R10, 0x5410, R9 ;  /* 0x000054100a047816 */ /* 0x004fe40000000009 */
[----:B-----5:R-:W-:-:S07]  /*4480*/  PRMT R5, R12, 0x5410, R11 ;  /* 0x000054100c057816 */ /* 0x020fce000000000b */
.L_x_64:
[----:B------:R-:W-:Y:S05]  /*4490*/  BSYNC B1 ;  /* 0x0000000000017941 */ /* 0x000fea0003800000 */
.L_x_63:
[----:B------:R-:W-:Y:S01]  /*44a0*/  @!PT LDS RZ, [RZ] ;  /* 0x00000000fffff984 */ /* 0x000fe20000000800 */
[----:B------:R-:W-:Y:S01]  /*44b0*/  @!PT LDS RZ, [RZ] ;  /* 0x00000000fffff984 */ /* 0x000fe20000000800 */
[----:B------:R-:W-:Y:S01]  /*44c0*/  @!PT LDS RZ, [RZ] ;  /* 0x00000000fffff984 */ /* 0x000fe20000000800 */
[----:B------:R-:W-:Y:S01]  /*44d0*/  @!PT LDS RZ, [RZ] ;  /* 0x00000000fffff984 */ /* 0x000fe20000000800 */
[----:B------:R3:W-:Y:S06]  /*44e0*/  MEMBAR.ALL.CTA ;  /* 0x0000000000007992 */ /* 0x0007ec0000008000 */
[----:B---3--:R-:W3:Y:S01]  /*44f0*/  FENCE.VIEW.ASYNC.S ;  /* 0x00000000000073c6 */ /* 0x008ee20000000000 */
[----:B------:R-:W-:Y:S05]  /*4500*/  @!P4 BRA `(.L_x_65) ;  /* 0x000000000004c947 */ /* 0x000fea0003800000 */
[----:B------:R-:W-:Y:S01]  /*4510*/  BPT.TRAP 0x1 ;  /* 0x000000040000795c */ /* 0x000fe20000300000 */
.L_x_65:
[----:B------:R-:W4:Y:S01]  /*4520*/  S2R R10, SR_CgaCtaId ;  /* 0x00000000000a7919 */ /* 0x000f220000008800 */
[----:B--2---:R-:W-:Y:S02]  /*4530*/  VIADD R9, R14, 0xe0 ;  /* 0x000000e00e097836 */ /* 0x004fe40000000000 */
[----:B------:R-:W-:-:S05]  /*4540*/  VIADD R91, R91, 0x1 ;  /* 0x000000015b5b7836 */ /* 0x000fca0000000000 */
[----:B------:R-:W-:-:S04]  /*4550*/  ISETP.NE.AND P1, PT, R91, 0x4, PT ;  /* 0x000000045b00780c */ /* 0x000fc80003f25270 */
[----:B------:R-:W-:Y:S02]  /*4560*/  SEL R91, R91, RZ, P1 ;  /* 0x000000ff5b5b7207 */ /* 0x000fe40000800000 */
[----:B----4-:R-:W-:-:S04]  /*4570*/  PRMT R9, R10, 0x654, R9 ;  /* 0x000006540a097816 */ /* 0x010fc80000000009 */
[----:B---3--:R2:W-:Y:S02]  /*4580*/  SYNCS.ARRIVE.TRANS64.RED.A1T0 RZ, [R9+URZ], RZ ;  /* 0x000000ff09ff79a7 */ /* 0x0085e4000810043f */
[----:B--2---:R-:W-:-:S04]  /*4590*/  SEL R9, RZ, 0x1, P1 ;  /* 0x00000001ff097807 */ /* 0x004fc80000800000 */
[----:B------:R-:W-:-:S07]  /*45a0*/  LOP3.LUT R90, R90, R9, RZ, 0x3c, !PT ;  /* 0x000000095a5a7212 */ /* 0x000fce00078e3cff */
.L_x_59:
[----:B------:R-:W-:Y:S05]  /*45b0*/  BSYNC B0 ;  /* 0x0000000000007941 */ /* 0x000fea0003800000 */
.L_x_58:
[-C--:B------:R-:W-:Y:S01]  /*45c0*/  F2FP.F16.E4M3.UNPACK_B R9, R0.reuse ;  /* 0x00000000ff09723e */ /* 0x080fe200020006ff */
[C---:B------:R-:W-:Y:S01]  /*45d0*/  FMUL R139, R89.reuse, R139 ;  /* 0x0000008b598b7220 */ /* 0x040fe20000400000 */
[----:B------:R-:W-:Y:S01]  /*45e0*/  F2FP.F16.E4M3.UNPACK_B R11, R0.H1 ;  /* 0x00000000ff0b723e */ /* 0x000fe200030006ff */
[C---:B------:R-:W-:Y:S01]  /*45f0*/  FMUL R137, R89.reuse, R137 ;  /* 0x0000008959897220 */ /* 0x040fe20000400000 */
[----:B------:R-:W-:Y:S01]  /*4600*/  F2FP.F16.E4M3.UNPACK_B R13, R3 ;  /* 0x00000003ff0d723e */ /* 0x000fe200020006ff */
[----:B------:R-:W-:Y:S02]  /*4610*/  HADD2.F32 R10, -RZ, R9.H0_H0 ;  /* 0x20000009ff0a7230 */ /* 0x000fe40000004100 */
[----:B------:R-:W-:Y:S01]  /*4620*/  FMUL R135, R89, R135 ;  /* 0x0000008759877220 */ /* 0x000fe20000400000 */
[----:B------:R-:W-:Y:S01]  /*4630*/  HADD2.F32 R14, -RZ, R11.H0_H0 ;  /* 0x2000000bff0e7230 */ /* 0x000fe20000004100 */
[----:B------:R-:W-:Y:S01]  /*4640*/  F2FP.F16.E4M3.UNPACK_B R15, R4 ;  /* 0x00000004ff0f723e */ /* 0x000fe200020006ff */
[----:B------:R-:W-:-:S02]  /*4650*/  HADD2.F32 R12, -RZ, R9.H1_H1 ;  /* 0x30000009ff0c7230 */ /* 0x000fc40000004100 */
[C---:B------:R-:W-:Y:S01]  /*4660*/  FMUL R9, R89.reuse, R138 ;  /* 0x0000008a59097220 */ /* 0x040fe20000400000 */
[C---:B------:R-:W-:Y:S01]  /*4670*/  FFMA R139, R88.reuse, R10, R139 ;  /* 0x0000000a588b7223 */ /* 0x040fe2000000008b */
[C---:B------:R-:W-:Y:S01]  /*4680*/  FFMA R137, R88.reuse, R14, R137 ;  /* 0x0000000e58897223 */ /* 0x040fe20000000089 */
[----:B------:R-:W-:Y:S02]  /*4690*/  HADD2.F32 R14, -RZ, R13.H0_H0 ;  /* 0x2000000dff0e7230 */ /* 0x000fe40000004100 */
[C---:B------:R-:W-:Y:S01]  /*46a0*/  FFMA R10, R88.reuse, R12, R9 ;  /* 0x0000000c580a7223 */ /* 0x040fe20000000009 */
[----:B------:R-:W-:Y:S02]  /*46b0*/  HADD2.F32 R12, -RZ, R11.H1_H1 ;  /* 0x3000000bff0c7230 */ /* 0x000fe40000004100 */
[C---:B------:R-:W-:Y:S01]  /*46c0*/  FMUL R11, R89.reuse, R134 ;  /* 0x00000086590b7220 */ /* 0x040fe20000400000 */
[----:B------:R-:W-:Y:S01]  /*46d0*/  HADD2.F32 R20, -RZ, R13.H1_H1 ;  /* 0x3000000dff147230 */ /* 0x000fe20000004100 */
[----:B------:R-:W-:Y:S01]  /*46e0*/  F2FP.F16.E4M3.UNPACK_B R13, R3.H1 ;  /* 0x00000003ff0d723e */ /* 0x000fe200030006ff */
[----:B------:R-:W-:Y:S01]  /*46f0*/  FMUL R9, R89, R136 ;  /* 0x0000008859097220 */ /* 0x000fe20000400000 */
[----:B------:R-:W-:Y:S01]  /*4700*/  FFMA R135, R88, R14, R135 ;  /* 0x0000000e58877223 */ /* 0x000fe20000000087 */
[----:B------:R-:W-:-:S02]  /*4710*/  HADD2.F32 R24, -RZ, R15.H0_H0 ;  /* 0x2000000fff187230 */ /* 0x000fc40000004100 */
[C---:B------:R-:W-:Y:S01]  /*4720*/  FFMA R14, R88.reuse, R20, R11 ;  /* 0x00000014580e7223 */ /* 0x040fe2000000000b */
[C---:B------:R-:W-:Y:S01]  /*4730*/  FFMA R12, R88.reuse, R12, R9 ;  /* 0x0000000c580c7223 */ /* 0x040fe20000000009 */
[--C-:B------:R-:W-:Y:S02]  /*4740*/  HADD2.F32 R20, -RZ, R13.reuse.H1_H1 ;  /* 0x3000000dff147230 */ /* 0x100fe40000004100 */
[C---:B------:R-:W-:Y:S01]  /*4750*/  FMUL R9, R89.reuse, R132 ;  /* 0x0000008459097220 */ /* 0x040fe20000400000 */
[----:B------:R-:W-:Y:S02]  /*4760*/  HADD2.F32 R11, -RZ, R13.H0_H0 ;  /* 0x2000000dff0b7230 */ /* 0x000fe40000004100 */
[----:B------:R-:W-:Y:S01]  /*4770*/  FMUL R131, R89, R131 ;  /* 0x0000008359837220 */ /* 0x000fe20000400000 */
[----:B------:R-:W-:Y:S01]  /*4780*/  F2FP.F16.E4M3.UNPACK_B R13, R4.H1 ;  /* 0x00000004ff0d723e */ /* 0x000fe200030006ff */
[----:B------:R-:W-:Y:S01]  /*4790*/  FFMA R20, R88, R20, R9 ;  /* 0x0000001458147223 */ /* 0x000fe20000000009 */
[----:B------:R-:W-:-:S02]  /*47a0*/  HADD2.F32 R15, -RZ, R15.H1_H1 ;  /* 0x3000000fff0f7230 */ /* 0x000fc40000004100 */
[C---:B------:R-:W-:Y:S01]  /*47b0*/  FMUL R9, R89.reuse, R130 ;  /* 0x0000008259097220 */ /* 0x040fe20000400000 */
[C---:B------:R-:W-:Y:S01]  /*47c0*/  FMUL R133, R89.reuse, R133 ;  /* 0x0000008559857220 */ /* 0x040fe20000400000 */
[C---:B------:R-:W-:Y:S01]  /*47d0*/  FFMA R131, R88.reuse, R24, R131 ;  /* 0x0000001858837223 */ /* 0x040fe20000000083 */
[--C-:B------:R-:W-:Y:S02]  /*47e0*/  HADD2.F32 R26, -RZ, R13.reuse.H0_H0 ;  /* 0x2000000dff1a7230 */ /* 0x100fe40000004100 */
[C---:B------:R-:W-:Y:S01]  /*47f0*/  FFMA R24, R88.reuse, R15, R9 ;  /* 0x0000000f58187223 */ /* 0x040fe20000000009 */
[C---:B------:R-:W-:Y:S01]  /*4800*/  FFMA R133, R88.reuse, R11, R133 ;  /* 0x0000000b58857223 */ /* 0x040fe20000000085 */
[----:B------:R-:W-:Y:S02]  /*4810*/  HADD2.F32 R28, -RZ, R13.H1_H1 ;  /* 0x3000000dff1c7230 */ /* 0x000fe40000004100 */
[C---:B------:R-:W-:Y:S01]  /*4820*/  FMUL R129, R89.reuse, R129 ;  /* 0x0000008159817220 */ /* 0x040fe20000400000 */
[-C--:B------:R-:W-:Y:S01]  /*4830*/  F2FP.F16.E4M3.UNPACK_B R9, R5.reuse.H1 ;  /* 0x00000005ff09723e */ /* 0x080fe200030006ff */
[C---:B------:R-:W-:Y:S01]  /*4840*/  FMUL R11, R89.reuse, R128 ;  /* 0x00000080590b7220 */ /* 0x040fe20000400000 */
[----:B------:R-:W-:Y:S01]  /*4850*/  F2FP.F16.E4M3.UNPACK_B R13, R5 ;  /* 0x00000005ff0d723e */ /* 0x000fe200020006ff */
[C---:B------:R-:W-:Y:S01]  /*4860*/  FFMA R129, R88.reuse, R26, R129 ;  /* 0x0000001a58817223 */ /* 0x040fe20000000081 */
[----:B------:R-:W-:Y:S01]  /*4870*/  FMUL R125, R89, R125 ;  /* 0x0000007d597d7220 */ /* 0x000fe20000400000 */
[----:B------:R-:W-:Y:S01]  /*4880*/  FFMA R26, R88, R28, R11 ;  /* 0x0000001c581a7223 */ /* 0x000fe2000000000b */
[----:B------:R-:W-:-:S02]  /*4890*/  HADD2.F32 R30, -RZ, R9.H0_H0 ;  /* 0x20000009ff1e7230 */ /* 0x000fc40000004100 */
[C---:B------:R-:W-:Y:S01]  /*48a0*/  FMUL R127, R89.reuse, R127 ;  /* 0x0000007f597f7220 */ /* 0x040fe20000400000 */
[--C-:B------:R-:W-:Y:S02]  /*48b0*/  HADD2.F32 R15, -RZ, R13.reuse.H0_H0 ;  /* 0x2000000dff0f7230 */ /* 0x100fe40000004100 */
[C---:B------:R-:W-:Y:S01]  /*48c0*/  FMUL R11, R89.reuse, R124 ;  /* 0x0000007c590b7220 */ /* 0x040fe20000400000 */
[----:B------:R-:W-:Y:S02]  /*48d0*/  HADD2.F32 R28, -RZ, R13.H1_H1 ;  /* 0x3000000dff1c7230 */ /* 0x000fe40000004100 */
[C---:B------:R-:W-:Y:S01]  /*48e0*/  FFMA R125, R88.reuse, R30, R125 ;  /* 0x0000001e587d7223 */ /* 0x040fe2000000007d */
[----:B------:R-:W-:Y:S02]  /*48f0*/  HADD2.F32 R32, -RZ, R9.H1_H1 ;  /* 0x30000009ff207230 */ /* 0x000fe40000004100 */
[----:B------:R-:W-:Y:S01]  /*4900*/  FMUL R9, R89, R126 ;  /* 0x0000007e59097220 */ /* 0x000fe20000400000 */
[----:B------:R-:W-:Y:S01]  /*4910*/  FFMA R127, R88, R15, R127 ;  /* 0x0000000f587f7223 */ /* 0x000fe2000000007f */
[----:B------:R-:W-:-:S02]  /*4920*/  F2FP.SATFINITE.RELU.E4M3.F32.PACK_AB_MERGE_C R139, R10, R139, RZ ;  /* 0x0000008b0a8b723e */ /* 0x000fc400048078ff */
[C---:B------:R-:W-:Y:S01]  /*4930*/  FFMA R28, R88.reuse, R28, R9 ;  /* 0x0000001c581c7223 */ /* 0x040fe20000000009 */
[----:B------:R-:W-:Y:S01]  /*4940*/  FFMA R30, R88, R32, R11 ;  /* 0x00000020581e7223 */ /* 0x000fe2000000000b */
[----:B------:R-:W-:Y:S02]  /*4950*/  F2FP.SATFINITE.RELU.E4M3.F32.PACK_AB_MERGE_C R137, R12, R137, RZ ;  /* 0x000000890c89723e */ /* 0x000fe400048078ff */
[----:B------:R-:W-:Y:S02]  /*4960*/  F2FP.SATFINITE.RELU.E4M3.F32.PACK_AB_MERGE_C R135, R14, R135, RZ ;  /* 0x000000870e87723e */ /* 0x000fe400048078ff */
[----:B------:R-:W-:Y:S02]  /*4970*/  F2FP.SATFINITE.RELU.E4M3.F32.PACK_AB_MERGE_C R133, R20, R133, RZ ;  /* 0x000000851485723e */ /* 0x000fe400048078ff */
[----:B------:R-:W-:Y:S02]  /*4980*/  F2FP.SATFINITE.RELU.E4M3.F32.PACK_AB_MERGE_C R24, R24, R131, RZ ;  /* 0x000000831818723e */ /* 0x000fe400048078ff */
[----:B------:R-:W-:-:S02]  /*4990*/  F2FP.SATFINITE.RELU.E4M3.F32.PACK_AB_MERGE_C R26, R26, R129, RZ ;  /* 0x000000811a1a723e */ /* 0x000fc400048078ff */
[----:B------:R-:W-:Y:S02]  /*49a0*/  F2FP.SATFINITE.RELU.E4M3.F32.PACK_AB_MERGE_C R28, R28, R127, RZ ;  /* 0x0000007f1c1c723e */ /* 0x000fe400048078ff */
[----:B------:R-:W-:Y:S01]  /*49b0*/  F2FP.SATFINITE.RELU.E4M3.F32.PACK_AB_MERGE_C R30, R30, R125, RZ ;  /* 0x0000007d1e1e723e */ /* 0x000fe200048078ff */
[----:B------:R-:W-:Y:S06]  /*49c0*/  @P0 BRA `(.L_x_66) ;  /* 0x0000000000040947 */ /* 0x000fec0003800000 */
[----:B------:R-:W-:-:S04]  /*49d0*/  DEPBAR.LE SB0, 0x1 ;  /* 0x000080400000791a */ /* 0x000fc80000000000 */
.L_x_66:
[----:B------:R-:W-:Y:S05]  /*49e0*/  WARPSYNC.ALL ;  /* 0x0000000000007948 */ /* 0x000fea0003800000 */
[----:B------:R-:W-:Y:S06]  /*49f0*/  BAR.SYNC.DEFER_BLOCKING 0x1, 0x100 ;  /* 0x0044000000007b1d */ /* 0x000fec0000010000 */
        /* <DEDUP_REMOVED lines=19> */
[----:B------:R-:W-:Y:S02]  /*4b30*/  UIADD3 UR4, UR50, 0x5200, URZ ;  /* 0x0000520032047890 */ /* 0x000fe4000fffe03f */
[----:B------:R-:W-:Y:S01]  /*4b40*/  UIADD3.X UR9, URZ, UR43, URZ, UP0, !UPT ;  /* 0x0000002b3f097290 */ /* 0x000fe200087fe43f */
[----:B------:R-:W-:Y:S01]  /*4b50*/  UMOV UR6, UR46 ;  /* 0x0000002e00067c82 */ /* 0x000fe20008000000 */
[----:B------:R-:W-:-:S07]  /*4b60*/  UMOV UR7, UR47 ;  /* 0x0000002f00077c82 */ /* 0x000fce0008000000 */
[----:B------:R2:W-:Y:S02]  /*4b70*/  UTMASTG.3D [UR4], [UR8] ;  /* 0x00000004080073b5 */ /* 0x0005e40008010000 */
[----:B--2---:R0:W-:Y:S02]  /*4b80*/  UTMACMDFLUSH ;  /* 0x00000000000079b7 */ /* 0x0041e40000000000 */
.L_x_68:
[----:B------:R-:W-:Y:S05]  /*4b90*/  BSYNC B0 ;  /* 0x0000000000007941 */ /* 0x000fea0003800000 */
.L_x_67:
[----:B------:R-:W-:Y:S04]  /*4ba0*/  BSSY B0, `(.L_x_69) ;  /* 0x000002e000007945 */ /* 0x000fe80003800000 */
[----:B------:R-:W-:Y:S05]  /*4bb0*/  @P3 BRA `(.L_x_70) ;  /* 0x0000000000b03947 */ /* 0x000fea0003800000 */
[----:B------:R-:W-:-:S13]  /*4bc0*/  ISETP.NE.AND P4, PT, R23, 0x3, PT ;  /* 0x000000031700780c */ /* 0x000fda0003f85270 */
[----:B------:R-:W-:Y:S05]  /*4bd0*/  @!P4 BRA `(.L_x_71) ;  /* 0x000000000004c947 */ /* 0x000fea0003800000 */
[----:B------:R-:W-:Y:S01]  /*4be0*/  BPT.TRAP 0x1 ;  /* 0x000000040000795c */ /* 0x000fe20000300000 */
.L_x_71:
[----:B------:R-:W-:Y:S01]  /*4bf0*/  LEA R13, R91, UR50, 0x3 ;  /* 0x000000325b0d7c11 */ /* 0x000fe2000f8e18ff */
[----:B------:R-:W-:Y:S01]  /*4c00*/  BSSY B1, `(.L_x_72) ;  /* 0x0000004000017945 */ /* 0x000fe20003800000 */
[----:B------:R-:W-:-:S04]  /*4c10*/  SHF.L.U32 R10, R90, 0x1f, RZ ;  /* 0x0000001f5a0a7819 */ /* 0x000fc800000006ff */
[----:B------:R-:W2:Y:S02]  /*4c20*/  SYNCS.PHASECHK.TRANS64.TRYWAIT P1, [R13+URZ+0xc0], R10 ;  /* 0x0000c00a0d0075a7 */ /* 0x000ea4000802017f */
[----:B--2---:R-:W-:Y:S05]  /*4c30*/  @!P1 BRA `(.L_x_73) ;  /* 0x00000044008c9947 */ /* 0x004fea0003800000 */
.L_x_177:
[----:B------:R-:W-:Y:S05]  /*4c40*/  BSYNC B1 ;  /* 0x0000000000017941 */ /* 0x000fea0003800000 */
.L_x_72:
[----:B------:R-:W-:Y:S04]  /*4c50*/  BSSY B1, `(.L_x_74) ;  /* 0x0000011000017945 */ /* 0x000fe80003800000 */
[----:B------:R-:W-:Y:S05]  /*4c60*/  @P2 BRA `(.L_x_75) ;  /* 0x00000000003c2947 */ /* 0x000fea0003800000 */
[----:B------:R-:W-:-:S05]  /*4c70*/  LEA R14, R91, R6, 0xc ;  /* 0x000000065b0e7211 */ /* 0x000fca00078e60ff */
[----:B------:R-:W-:Y:S01]  /*4c80*/  VIADD R3, R14, UR50 ;  /* 0x000000320e037c36 */ /* 0x000fe20008000000 */
[----:B------:R-:W-:Y:S03]  /*4c90*/  LDS.U16 R0, [R14+UR50+0x300] ;  /* 0x000300320e007984 */ /* 0x000fe60008000400 */
[----:B------:R-:W-:Y:S01]  /*4ca0*/  IMAD.IADD R15, R3, 0x1, R8 ;  /* 0x00000001030f7824 */ /* 0x000fe200078e0208 */
[----:B------:R-:W-:Y:S04]  /*4cb0*/  LDS.U16 R4, [R14+UR50+0x308] ;  /* 0x000308320e047984 */ /* 0x000fe80008000400 */
[----:B------:R-:W3:Y:S04]  /*4cc0*/  LDS.U16 R3, [R14+UR50+0x200] ;  /* 0x000200320e037984 */ /* 0x000ee80008000400 */
[----:B------:R-:W4:Y:S04]  /*4cd0*/  LDS.U16 R5, [R14+UR50+0x208] ;  /* 0x000208320e057984 */ /* 0x000f280008000400 */
[----:B------:R-:W-:Y:S04]  /*4ce0*/  LDS.U16 R9, [R15+0x300] ;  /* 0x000300000f097984 */ /* 0x000fe80000000400 */
[----:B--2---:R-:W2:Y:S04]  /*4cf0*/  LDS.U16 R10, [R15+0x200] ;  /* 0x000200000f0a7984 */ /* 0x004ea80000000400 */
[----:B------:R-:W-:Y:S04]  /*4d00*/  LDS.U16 R11, [R15+0x308] ;  /* 0x000308000f0b7984 */ /* 0x000fe80000000400 */
[----:B------:R-:W5:Y:S01]  /*4d10*/  LDS.U16 R12, [R15+0x208] ;  /* 0x000208000f0c7984 */ /* 0x000f620000000400 */
[----:B---3--:R-:W-:-:S02]  /*4d20*/  PRMT R0, R3, 0x5410, R0 ;  /* 0x0000541003007816 */ /* 0x008fc40000000000 */
[----:B----4-:R-:W-:Y:S02]  /*4d30*/  PRMT R3, R5, 0x5410, R4 ;  /* 0x0000541005037816 */ /* 0x010fe40000000004 */
[----:B--2---:R-:W-:Y:S02]  /*4d40*/  PRMT R4, R10, 0x5410, R9 ;  /* 0x000054100a047816 */ /* 0x004fe40000000009 */
[----:B-----5:R-:W-:-:S07]  /*4d50*/  PRMT R5, R12, 0x5410, R11 ;  /* 0x000054100c057816 */ /* 0x020fce000000000b */
.L_x_75:
[----:B------:R-:W-:Y:S05]  /*4d60*/  BSYNC B1 ;  /* 0x0000000000017941 */ /* 0x000fea0003800000 */
.L_x_74:
        /* <DEDUP_REMOVED lines=8> */
.L_x_76:
[----:B--2---:R-:W2:Y:S01]  /*4df0*/  S2R R10, SR_CgaCtaId ;  /* 0x00000000000a7919 */ /* 0x004ea20000008800 */
[----:B------:R-:W-:Y:S02]  /*4e00*/  VIADD R9, R13, 0xe0 ;  /* 0x000000e00d097836 */ /* 0x000fe40000000000 */
[----:B------:R-:W-:-:S05]  /*4e10*/  VIADD R91, R91, 0x1 ;  /* 0x000000015b5b7836 */ /* 0x000fca0000000000 */
[----:B------:R-:W-:-:S04]  /*4e20*/  ISETP.NE.AND P1, PT, R91, 0x4, PT ;  /* 0x000000045b00780c */ /* 0x000fc80003f25270 */
[----:B------:R-:W-:Y:S02]  /*4e30*/  SEL R91, R91, RZ, P1 ;  /* 0x000000ff5b5b7207 */ /* 0x000fe40000800000 */
[----:B--2---:R-:W-:-:S04]  /*4e40*/  PRMT R9, R10, 0x654, R9 ;  /* 0x000006540a097816 */ /* 0x004fc80000000009 */
[----:B---3--:R2:W-:Y:S02]  /*4e50*/  SYNCS.ARRIVE.TRANS64.RED.A1T0 RZ, [R9+URZ], RZ ;  /* 0x000000ff09ff79a7 */ /* 0x0085e4000810043f */
[----:B--2---:R-:W-:-:S04]  /*4e60*/  SEL R9, RZ, 0x1, P1 ;  /* 0x00000001ff097807 */ /* 0x004fc80000800000 */
[----:B------:R-:W-:-:S07]  /*4e70*/  LOP3.LUT R90, R90, R9, RZ, 0x3c, !PT ;  /* 0x000000095a5a7212 */ /* 0x000fce00078e3cff */
.L_x_70:
[----:B------:R-:W-:Y:S05]  /*4e80*/  BSYNC B0 ;  /* 0x0000000000007941 */ /* 0x000fea0003800000 */
.L_x_69:
        /* <DEDUP_REMOVED lines=66> */
.L_x_77:
        /* <DEDUP_REMOVED lines=27> */
.L_x_79:
[----:B------:R-:W-:Y:S05]  /*5460*/  BSYNC B0 ;  /* 0x0000000000007941 */ /* 0x000fea0003800000 */
.L_x_78:
[----:B------:R-:W-:Y:S04]  /*5470*/  BSSY B0, `(.L_x_80) ;  /* 0x000002f000007945 */ /* 0x000fe80003800000 */
[----:B------:R-:W-:Y:S05]  /*5480*/  @P3 BRA `(.L_x_81) ;  /* 0x0000000000b43947 */ /* 0x000fea0003800000 */
[----:B------:R-:W-:-:S13]  /*5490*/  ISETP.NE.AND P3, PT, R23, 0x3, PT ;  /* 0x000000031700780c */ /* 0x000fda0003f65270 */
[----:B------:R-:W-:Y:S05]  /*54a0*/  @!P3 BRA `(.L_x_82) ;  /* 0x000000000004b947 */ /* 0x000fea0003800000 */
[----:B------:R-:W-:Y:S01]  /*54b0*/  BPT.TRAP 0x1 ;  /* 0x000000040000795c */ /* 0x000fe20000300000 */
.L_x_82:
[----:B------:R-:W-:Y:S01]  /*54c0*/  SHF.L.U32 R9, R90, 0x1f, RZ ;  /* 0x0000001f5a097819 */ /* 0x000fe200000006ff */
[----:B------:R-:W-:Y:S01]  /*54d0*/  BSSY B1, `(.L_x_83) ;  /* 0x0000004000017945 */ /* 0x000fe20003800000 */
[----:B------:R-:W-:-:S04]  /*54e0*/  LEA R10, R91, UR50, 0x3 ;  /* 0x000000325b0a7c11 */ /* 0x000fc8000f8e18ff */
[----:B------:R-:W2:Y:S02]  /*54f0*/  SYNCS.PHASECHK.TRANS64.TRYWAIT P1, [R10+URZ+0xc0], R9 ;  /* 0x0000c0090a0075a7 */ /* 0x000ea4000802017f */
[----:B--2---:R-:W-:Y:S05]  /*5500*/  @!P1 BRA `(.L_x_84) ;  /* 0x0000003c006c9947 */ /* 0x004fea0003800000 */
.L_x_178:
[----:B------:R-:W-:Y:S05]  /*5510*/  BSYNC B1 ;  /* 0x0000000000017941 */ /* 0x000fea0003800000 */
.L_x_83:
        /* <DEDUP_REMOVED lines=8> */
[----:B------:R3:W4:Y:S04]  /*55a0*/  LDS.U16 R8, [R0+UR50+0x208] ;  /* 0x0002083200087984 */ /* 0x0007280008000400 */
        /* <DEDUP_REMOVED lines=8> */
.L_x_86:
[----:B------:R-:W-:Y:S05]  /*5630*/  BSYNC B1 ;  /* 0x0000000000017941 */ /* 0x000fea0003800000 */
.L_x_85:
        /* <DEDUP_REMOVED lines=8> */
.L_x_87:
[----:B--2---:R-:W2:Y:S01]  /*56c0*/  S2R R9, SR_CgaCtaId ;  /* 0x0000000000097919 */ /* 0x004ea20000008800 */
[C---:B------:R-:W-:Y:S01]  /*56d0*/  LEA R8, R91.reuse, UR50, 0x3 ;  /* 0x000000325b087c11 */ /* 0x040fe2000f8e18ff */
[----:B------:R-:W-:-:S04]  /*56e0*/  VIADD R91, R91, 0x1 ;  /* 0x000000015b5b7836 */ /* 0x000fc80000000000 */
[----:B------:R-:W-:Y:S01]  /*56f0*/  VIADD R8, R8, 0xe0 ;  /* 0x000000e008087836 */ /* 0x000fe20000000000 */
[----:B------:R-:W-:-:S04]  /*5700*/  ISETP.NE.AND P1, PT, R91, 0x4, PT ;  /* 0x000000045b00780c */ /* 0x000fc80003f25270 */
[----:B------:R-:W-:Y:S02]  /*5710*/  SEL R91, R91, RZ, P1 ;  /* 0x000000ff5b5b7207 */ /* 0x000fe40000800000 */
[----:B--2---:R-:W-:Y:S02]  /*5720*/  PRMT R8, R9, 0x654, R8 ;  /* 0x0000065409087816 */ /* 0x004fe40000000008 */
[----:B------:R-:W-:Y:S02]  /*5730*/  SEL R9, RZ, 0x1, P1 ;  /* 0x00000001ff097807 */ /* 0x000fe40000800000 */
[----:B---3--:R2:W-:Y:S02]  /*5740*/  SYNCS.ARRIVE.TRANS64.RED.A1T0 RZ, [R8+URZ], RZ ;  /* 0x000000ff08ff79a7 */ /* 0x0085e4000810043f */
[----:B------:R-:W-:-:S07]  /*5750*/  LOP3.LUT R90, R90, R9, RZ, 0x3c, !PT ;  /* 0x000000095a5a7212 */ /* 0x000fce00078e3cff */
.L_x_81:
[----:B------:R-:W-:Y:S05]  /*5760*/  BSYNC B0 ;  /* 0x0000000000007941 */ /* 0x000fea0003800000 */
.L_x_80:
[-C--:B--2---:R-:W-:Y:S01]  /*5770*/  F2FP.F16.E4M3.UNPACK_B R8, R0.reuse ;  /* 0x00000000ff08723e */ /* 0x084fe200020006ff */
[C---:B------:R-:W-:Y:S01]  /*5780*/  FMUL R107, R89.reuse, R107 ;  /* 0x0000006b596b7220 */ /* 0x040fe20000400000 */
[----:B------:R-:W-:Y:S01]  /*5790*/  F2FP.F16.E4M3.UNPACK_B R0, R0.H1 ;  /* 0x00000000ff00723e */ /* 0x000fe200030006ff */
[C---:B------:R-:W-:Y:S01]  /*57a0*/  FMUL R106, R89.reuse, R106 ;  /* 0x0000006a596a7220 */ /* 0x040fe20000400000 */
[C---:B------:R-:W-:Y:S01]  /*57b0*/  FMUL R10, R89.reuse, R105 ;  /* 0x00000069590a7220 */ /* 0x040fe20000400000 */
[--C-:B------:R-:W-:Y:S02]  /*57c0*/  HADD2.F32 R9, -RZ, R8.reuse.H0_H0 ;  /* 0x20000008ff097230 */ /* 0x100fe40000004100 */
[----:B------:R-:W-:Y:S01]  /*57d0*/  FMUL R15, R89, R104 ;  /* 0x00000068590f7220 */ /* 0x000fe20000400000 */
[----:B------:R-:W-:Y:S01]  /*57e0*/  HADD2.F32 R11, -RZ, R8.H1_H1 ;  /* 0x30000008ff0b7230 */ /* 0x000fe20000004100 */
[----:B------:R-:W-:Y:S01]  /*57f0*/  F2FP.F16.E4M3.UNPACK_B R8, R3 ;  /* 0x00000003ff08723e */ /* 0x000fe200020006ff */
[----:B------:R-:W-:-:S02]  /*5800*/  HADD2.F32 R13, -RZ, R0.H0_H0 ;  /* 0x20000000ff0d7230 */ /* 0x000fc40000004100 */
[C---:B------:R-:W-:Y:S01]  /*5810*/  FFMA R107, R88.reuse, R9, R107 ;  /* 0x00000009586b7223 */ /* 0x040fe2000000006b */
[----:B------:R-:W-:Y:S02]  /*5820*/  HADD2.F32 R9, -RZ, R0.H1_H1 ;  /* 0x30000000ff097230 */ /* 0x000fe40000004100 */
[C---:B------:R-:W-:Y:S01]  /*5830*/  FFMA R106, R88.reuse, R11, R106 ;  /* 0x0000000b586a7223 */ /* 0x040fe2000000006a */
[--C-:B------:R-:W-:Y:S02]  /*5840*/  HADD2.F32 R11, -RZ, R8.reuse.H0_H0 ;  /* 0x20000008ff0b7230 */ /* 0x100fe40000004100 */
[C---:B------:R-:W-:Y:S01]  /*5850*/  FMUL R0, R89.reuse, R103 ;  /* 0x0000006759007220 */ /* 0x040fe20000400000 */
[C---:B------:R-:W-:Y:S01]  /*5860*/  FFMA R10, R88.reuse, R13, R10 ;  /* 0x0000000d580a7223 */ /* 0x040fe2000000000a */
[----:B------:R-:W-:Y:S01]  /*5870*/  HADD2.F32 R13, -RZ, R8.H1_H1 ;  /* 0x30000008ff0d7230 */ /* 0x000fe20000004100 */
[----:B------:R-:W-:Y:S01]  /*5880*/  F2FP.F16.E4M3.UNPACK_B R3, R3.H1 ;  /* 0x00000003ff03723e */ /* 0x000fe200030006ff */
[C---:B------:R-:W-:Y:S01]  /*5890*/  FFMA R8, R88.reuse, R11, R0 ;  /* 0x0000000b58087223 */ /* 0x040fe20000000000 */
[----:B------:R-:W-:Y:S01]  /*58a0*/  F2FP.F16.E4M3.UNPACK_B R0, R4 ;  /* 0x00000004ff00723e */ /* 0x000fe200020006ff */
[----:B------:R-:W-:Y:S01]  /*58b0*/  FFMA R15, R88, R9, R15 ;  /* 0x00000009580f7223 */ /* 0x000fe2000000000f */
[----:B------:R-:W-:Y:S01]  /*58c0*/  FMUL R100, R89, R100 ;  /* 0x0000006459647220 */ /* 0x000fe20000400000 */
[----:B------:R-:W-:-:S02]  /*58d0*/  HADD2.F32 R9, -RZ, R3.H0_H0 ;  /* 0x20000003ff097230 */ /* 0x000fc40000004100 */
[C---:B------:R-:W-:Y:S01]  /*58e0*/  FMUL R12, R89.reuse, R99 ;  /* 0x00000063590c7220 */ /* 0x040fe20000400000 */
[----:B------:R-:W-:Y:S01]  /*58f0*/  HADD2.F32 R3, -RZ, R3.H1_H1 ;  /* 0x30000003ff037230 */ /* 0x000fe20000004100 */
[----:B------:R-:W-:Y:S01]  /*5900*/  F2FP.F16.E4M3.UNPACK_B R4, R4.H1 ;  /* 0x00000004ff04723e */ /* 0x000fe200030006ff */
[--C-:B------:R-:W-:Y:S02]  /*5910*/  HADD2.F32 R11, -RZ, R0.reuse.H0_H0 ;  /* 0x20000000ff0b7230 */ /* 0x100fe40000004100 */
[C---:B------:R-:W-:Y:S01]  /*5920*/  FMUL R101, R89.reuse, R101 ;  /* 0x0000006559657220 */ /* 0x040fe20000400000 */
[C---:B------:R-:W-:Y:S01]  /*5930*/  FMUL R96, R89.reuse, R96 ;  /* 0x0000006059607220 */ /* 0x040fe20000400000 */
[C---:B------:R-:W-:Y:S01]  /*5940*/  FFMA R100, R88.reuse, R3, R100 ;  /* 0x0000000358647223 */ /* 0x040fe20000000064 */
[----:B------:R-:W-:Y:S02]  /*5950*/  HADD2.F32 R3, -RZ, R0.H1_H1 ;  /* 0x30000000ff037230 */ /* 0x000fe40000004100 */
[C---:B------:R-:W-:Y:S01]  /*5960*/  FFMA R12, R88.reuse, R11, R12 ;  /* 0x0000000b580c7223 */ /* 0x040fe2000000000c */
[C---:B------:R-:W-:Y:S01]  /*5970*/  FFMA R101, R88.reuse, R9, R101 ;  /* 0x0000000958657223 */ /* 0x040fe20000000065 */
[--C-:B------:R-:W-:Y:S01]  /*5980*/  HADD2.F32 R11, -RZ, R4.reuse.H1_H1 ;  /* 0x30000004ff0b7230 */ /* 0x100fe20000004100 */
[-C--:B------:R-:W-:Y:S01]  /*5990*/  F2FP.F16.E4M3.UNPACK_B R0, R5.reuse ;  /* 0x00000005ff00723e */ /* 0x080fe200020006ff */
[----:B------:R-:W-:Y:S01]  /*59a0*/  HADD2.F32 R9, -RZ, R4.H0_H0 ;  /* 0x20000004ff097230 */ /* 0x000fe20000004100 */
[----:B------:R-:W-:Y:S01]  /*59b0*/  F2FP.F16.E4M3.UNPACK_B R5, R5.H1 ;  /* 0x00000005ff05723e */ /* 0x000fe200030006ff */
[C---:B------:R-:W-:Y:S01]  /*59c0*/  FMUL R21, R89.reuse, R98 ;  /* 0x0000006259157220 */ /* 0x040fe20000400000 */
[C---:B------:R-:W-:Y:S01]  /*59d0*/  FMUL R4, R89.reuse, R97 ;  /* 0x0000006159047220 */ /* 0x040fe20000400000 */
[C---:B------:R-:W-:Y:S01]  /*59e0*/  FFMA R25, R88.reuse, R11, R96 ;  /* 0x0000000b58197223 */ /* 0x040fe20000000060 */
[----:B------:R-:W-:Y:S01]  /*59f0*/  FMUL R102, R89, R102 ;  /* 0x0000006659667220 */ /* 0x000fe20000400000 */
[C---:B------:R-:W-:Y:S01]  /*5a00*/  FFMA R21, R88.reuse, R3, R21 ;  /* 0x0000000358157223 */ /* 0x040fe20000000015 */
[----:B------:R-:W-:Y:S01]  /*5a10*/  FFMA R4, R88, R9, R4 ;  /* 0x0000000958047223 */ /* 0x000fe20000000004 */
[----:B------:R-:W-:-:S02]  /*5a20*/  HADD2.F32 R11, -RZ, R5.H0_H0 ;  /* 0x20000005ff0b7230 */ /* 0x000fc40000004100 */
[C---:B------:R-:W-:Y:S01]  /*5a30*/  FMUL R95, R89.reuse, R95 ;  /* 0x0000005f595f7220 */ /* 0x040fe20000400000 */
[--C-:B------:R-:W-:Y:S02]  /*5a40*/  HADD2.F32 R3, -RZ, R0.reuse.H0_H0 ;  /* 0x20000000ff037230 */ /* 0x100fe40000004100 */
[C---:B------:R-:W-:Y:S01]  /*5a50*/  FMUL R94, R89.reuse, R94 ;  /* 0x0000005e595e7220 */ /* 0x040fe20000400000 */
[----:B------:R-:W-:Y:S02]  /*5a60*/  HADD2.F32 R9, -RZ, R0.H1_H1 ;  /* 0x30000000ff097230 */ /* 0x000fe40000004100 */
[C---:B------:R-:W-:Y:S01]  /*5a70*/  FMUL R0, R89.reuse, R93 ;  /* 0x0000005d59007220 */ /* 0x040fe20000400000 */
[----:B------:R-:W-:Y:S02]  /*5a80*/  HADD2.F32 R5, -RZ, R5.H1_H1 ;  /* 0x30000005ff057230 */ /* 0x000fe40000004100 */
[----:B------:R-:W-:Y:S01]  /*5a90*/  FMUL R92, R89, R92 ;  /* 0x0000005c595c7220 */ /* 0x000fe20000400000 */
[C---:B------:R-:W-:Y:S01]  /*5aa0*/  FFMA R13, R88.reuse, R13, R102 ;  /* 0x0000000d580d7223 */ /* 0x040fe20000000066 */
[C---:B------:R-:W-:Y:S01]  /*5ab0*/  FFMA R3, R88.reuse, R3, R95 ;  /* 0x0000000358037223 */ /* 0x040fe2000000005f */
[C---:B------:R-:W-:Y:S01]  /*5ac0*/  FFMA R94, R88.reuse, R9, R94 ;  /* 0x00000009585e7223 */ /* 0x040fe2000000005e */
[C---:B------:R-:W-:Y:S01]  /*5ad0*/  FFMA R0, R88.reuse, R11, R0 ;  /* 0x0000000b58007223 */ /* 0x040fe20000000000 */
[----:B------:R-:W-:Y:S01]  /*5ae0*/  FFMA R5, R88, R5, R92 ;  /* 0x0000000558057223 */ /* 0x000fe2000000005c */
[----:B------:R-:W-:-:S02]  /*5af0*/  F2FP.SATFINITE.RELU.E4M3.F32.PACK_AB_MERGE_C R107, R106, R107, RZ ;  /* 0x0000006b6a6b723e */ /* 0x000fc400048078ff */
[----:B------:R-:W-:Y:S02]  /*5b00*/  F2FP.SATFINITE.RELU.E4M3.F32.PACK_AB_MERGE_C R15, R15, R10, RZ ;  /* 0x0000000a0f0f723e */ /* 0x000fe400048078ff */
[----:B------:R-:W-:Y:S02]  /*5b10*/  F2FP.SATFINITE.RELU.E4M3.F32.PACK_AB_MERGE_C R13, R13, R8, RZ ;  /* 0x000000080d0d723e */ /* 0x000fe400048078ff */
[----:B------:R-:W-:Y:S02]  /*5b20*/  F2FP.SATFINITE.RELU.E4M3.F32.PACK_AB_MERGE_C R101, R100, R101, RZ ;  /* 0x000000656465723e */ /* 0x000fe400048078ff */
[----:B------:R-:W-:Y:S02]  /*5b30*/  F2FP.SATFINITE.RELU.E4M3.F32.PACK_AB_MERGE_C R12, R21, R12, RZ ;  /* 0x0000000c150c723e */ /* 0x000fe400048078ff */
[----:B------:R-:W-:Y:S02]  /*5b40*/  F2FP.SATFINITE.RELU.E4M3.F32.PACK_AB_MERGE_C R4, R25, R4, RZ ;  /* 0x000000041904723e */ /* 0x000fe400048078ff */
[----:B------:R-:W-:-:S02]  /*5b50*/  F2FP.SATFINITE.RELU.E4M3.F32.PACK_AB_MERGE_C R94, R94, R3, RZ ;  /* 0x000000035e5e723e */ /* 0x000fc400048078ff */
[----:B------:R-:W-:Y:S01]  /*5b60*/  F2FP.SATFINITE.RELU.E4M3.F32.PACK_AB_MERGE_C R0, R5, R0, RZ ;  /* 0x000000000500723e */ /* 0x000fe200048078ff */
[----:B------:R-:W-:Y:S06]  /*5b70*/  @P0 BRA `(.L_x_88) ;  /* 0x0000000000040947 */ /* 0x000fec0003800000 */
[----:B------:R-:W-:-:S04]  /*5b80*/  DEPBAR.LE SB0, 0x1 ;  /* 0x000080400000791a */ /* 0x000fc80000000000 */
.L_x_88:
[----:B------:R-:W-:Y:S05]  /*5b90*/  WARPSYNC.ALL ;  /* 0x0000000000007948 */ /* 0x000fea0003800000 */
[----:B------:R-:W-:Y:S01]  /*5ba0*/  BAR.SYNC.DEFER_BLOCKING 0x1, 0x100 ;  /* 0x0044000000007b1d */ /* 0x000fe20000010000 */
[----:B------:R-:W-:-:S05]  /*5bb0*/  IADD3 R16, P1, R16, UR38, RZ ;  /* 0x0000002610107c10 */ /* 0x000fca000ff3e0ff */
        /* <DEDUP_REMOVED lines=25> */
.L_x_90:
[----:B------:R-:W-:Y:S05]  /*5d50*/  BSYNC B0 ;  /* 0x0000000000007941 */ /* 0x000fea0003800000 */
.L_x_89:
[----:B------:R-:W-:Y:S01]  /*5d60*/  ULDC.64 UR4, c[0x0][0x8f8] ;  /* 0x00023e0000047ab9 */ /* 0x000fe20000000a00 */
[----:B------:R-:W-:Y:S01]  /*5d70*/  IADD3.X R17, R17, UR37, RZ, P1, !PT ;  /* 0x0000002511117c10 */ /* 0x000fe20008ffe4ff */
[----:B------:R-:W-:Y:S01]  /*5d80*/  UMOV UR47, 0xffffffff ;  /* 0xffffffff002f7882 */ /* 0x000fe20000000000 */
[----:B------:R-:W-:Y:S01]  /*5d90*/  ISETP.GE.U32.AND P0, PT, R16, UR4, PT ;  /* 0x0000000410007c0c */ /* 0x000fe2000bf06070 */
[----:B------:R-:W-:Y:S01]  /*5da0*/  IMAD.MOV.U32 R8, RZ, RZ, -0x1 ;  /* 0xffffffffff087424 */ /* 0x000fe200078e00ff */
[----:B------:R-:W-:Y:S02]  /*5db0*/  PRMT R0, RZ, 0x7610, R0 ;  /* 0x00007610ff007816 */ /* 0x000fe40000000000 */
[----:B------:R-:W-:Y:S02]  /*5dc0*/  ISETP.GE.U32.AND.EX P0, PT, R17, UR5, PT, P0 ;  /* 0x0000000511007c0c */ /* 0x000fe4000bf06100 */
[----:B------:R-:W-:-:S11]  /*5dd0*/  MOV R3, 0xffffffff ;  /* 0xffffffff00037802 */ /* 0x000fd60000000f00 */
[----:B------:R-:W-:Y:S05]  /*5de0*/  @P0 BRA `(.L_x_91) ;  /* 0x0000000400680947 */ /* 0x000fea0003800000 */
[----:B------:R-:W2:Y:S01]  /*5df0*/  S2R R12, SR_CTAID.X ;  /* 0x00000000000c7919 */ /* 0x000ea20000002500 */
[----:B------:R-:W3:Y:S01]  /*5e00*/  LDC.64 R10, c[0x0][0x8d0] ;  /* 0x00023400ff0a7b82 */ /* 0x000ee20000000a00 */
[----:B------:R-:W-:Y:S01]  /*5e10*/  ULDC UR4, c[0x0][0x150] ;  /* 0x0000540000047ab9 */ /* 0x000fe20000000800 */
[----:B------:R-:W-:Y:S01]  /*5e20*/  IMAD.MOV.U32 R8, RZ, RZ, R16 ;  /* 0x000000ffff087224 */ /* 0x000fe200078e0010 */
[----:B------:R-:W4:Y:S01]  /*5e30*/  S2R R26, SR_CTAID.Y ;  /* 0x00000000001a7919 */ /* 0x000f220000002600 */
[----:B------:R-:W-:-:S04]  /*5e40*/  IMAD.MOV.U32 R9, RZ, RZ, R17 ;  /* 0x000000ffff097224 */ /* 0x000fc800078e0011 */
[----:B------:R-:W1:Y:S08]  /*5e50*/  LDC R25, c[0x0][0x144] ;  /* 0x00005100ff197b82 */ /* 0x000e700000000800 */
[----:B------:R-:W1:Y:S08]  /*5e60*/  LDC R0, c[0x0][0x8d8] ;  /* 0x00023600ff007b82 */ /* 0x000e700000000800 */
[----:B------:R-:W1:Y:S01]  /*5e70*/  LDC.64 R20, c[0x0][0x8c8] ;  /* 0x00023200ff147b82 */ /* 0x000e620000000a00 */
[----:B---3--:R-:W-:-:S04]  /*5e80*/  ISETP.NE.U32.AND P0, PT, R10, RZ, PT ;  /* 0x000000ff0a00720c */ /* 0x008fc80003f05070 */
[----:B------:R-:W-:Y:S02]  /*5e90*/  ISETP.NE.AND.EX P0, PT, R11, RZ, PT, P0 ;  /* 0x000000ff0b00720c */ /* 0x000fe40003f05300 */
[----:B--2---:R-:W-:-:S05]  /*5ea0*/  I2FP.F32.U32 R3, R12 ;  /* 0x0000000c00037245 */ /* 0x004fca0000201000 */
[----:B------:R-:W-:-:S04]  /*5eb0*/  FMUL R3, R3, UR4 ;  /* 0x0000000403037c20 */ /* 0x000fc80008400000 */
[----:B------:R2:W3:Y:S02]  /*5ec0*/  F2I.U32.TRUNC.NTZ R24, R3 ;  /* 0x0000000300187305 */ /* 0x0004e4000020f000 */
[----:B----4-:R-:W-:Y:S05]  /*5ed0*/  @!P0 BRA `(.L_x_92) ;  /* 0x0000000000288947 */ /* 0x010fea0003800000 */
[----:B--2---:R-:W2:Y:S02]  /*5ee0*/  LDC R3, c[0x0][0x8dc] ;  /* 0x00023700ff037b82 */ /* 0x004ea40000000800 */
[----:B--2---:R-:W-:-:S05]  /*5ef0*/  IADD3 R3, P0, R16, R3, RZ ;  /* 0x0000000310037210 */ /* 0x004fca0007f1e0ff */
[----:B------:R-:W-:-:S04]  /*5f00*/  IMAD.X R13, RZ, RZ, R17, P0 ;  /* 0x000000ffff0d7224 */ /* 0x000fc800000e0611 */
[----:B------:R-:W-:-:S04]  /*5f10*/  IMAD.WIDE.U32 R4, R13, R10, RZ ;  /* 0x0000000a0d047225 */ /* 0x000fc800078e00ff */
[----:B------:R-:W-:-:S04]  /*5f20*/  IMAD.WIDE.U32 R6, P0, R3, R11, R4 ;  /* 0x0000000b03067225 */ /* 0x000fc80007800004 */
[----:B------:R-:W-:Y:S01]  /*5f30*/  IMAD.WIDE.U32 R4, R3, R10, RZ ;  /* 0x0000000a03047225 */ /* 0x000fe200078e00ff */
[----:B------:R-:W-:-:S03]  /*5f40*/  IADD3.X R9, RZ, RZ, RZ, P0, !PT ;  /* 0x000000ffff097210 */ /* 0x000fc600007fe4ff */
[----:B------:R-:W-:Y:S01]  /*5f50*/  IMAD.MOV.U32 R8, RZ, RZ, R7 ;  /* 0x000000ffff087224 */ /* 0x000fe200078e0007 */
[----:B------:R-:W-:-:S05]  /*5f60*/  IADD3 RZ, P0, R5, R6, RZ ;  /* 0x0000000605ff7210 */ /* 0x000fca0007f1e0ff */
[----:B------:R-:W-:-:S08]  /*5f70*/  IMAD.WIDE.U32.X R8, R13, R11, R8, P0 ;  /* 0x0000000b0d087225 */ /* 0x000fd000000e0408 */
.L_x_92:
[----:B------:R-:W4:Y:S01]  /*5f80*/  LDC.64 R14, c[0x0][0x8e8] ;  /* 0x00023a00ff0e7b82 */ /* 0x000f220000000a00 */
[-CC-:B-1----:R-:W-:Y:S01]  /*5f90*/  SHF.R.U64 R32, R8, R0.reuse, R9.reuse ;  /* 0x0000000008207219 */ /* 0x182fe20000001209 */
[----:B---3--:R-:W-:Y:S01]  /*5fa0*/  IMAD.MOV R24, RZ, RZ, -R24 ;  /* 0x000000ffff187224 */ /* 0x008fe200078e0a18 */
[----:B------:R-:W-:Y:S01]  /*5fb0*/  SHF.R.U32.HI R0, RZ, R0, R9 ;  /* 0x00000000ff007219 */ /* 0x000fe20000011609 */
[----:B------:R-:W-:Y:S01]  /*5fc0*/  ULDC UR4, c[0x0][0x154] ;  /* 0x0000550000047ab9 */ /* 0x000fe20000000800 */
[----:B--2---:R-:W-:Y:S01]  /*5fd0*/  IADD3 R3, P0, RZ, -R32, RZ ;  /* 0x80000020ff037210 */ /* 0x004fe20007f1e0ff */
[----:B------:R-:W-:Y:S02]  /*5fe0*/  IMAD R28, R25, R24, R12 ;  /* 0x00000018191c7224 */ /* 0x000fe400078e020c */
[----:B------:R-:W1:Y:S01]  /*5ff0*/  LDC R6, c[0x0][0x8c0] ;  /* 0x00023000ff067b82 */ /* 0x000e620000000800 */
[----:B------:R-:W-:Y:S02]  /*6000*/  IMAD.MOV.U32 R7, RZ, RZ, 0x1 ;  /* 0x00000001ff077424 */ /* 0x000fe400078e00ff */
[----:B------:R-:W-:-:S04]  /*6010*/  IMAD.X R5, RZ, RZ, ~R0, P0 ;  /* 0x000000ffff057224 */ /* 0x000fc800000e0e00 */
[-C--:B------:R-:W-:Y:S01]  /*6020*/  IMAD R0, R5, R20.reuse, RZ ;  /* 0x0000001405007224 */ /* 0x080fe200078e02ff */
[----:B------:R-:W2:Y:S01]  /*6030*/  LDC R8, c[0x0][0x8b0] ;  /* 0x00022c00ff087b82 */ /* 0x000ea20000000800 */
[----:B------:R-:W-:-:S04]  /*6040*/  IMAD.WIDE.U32 R4, R3, R20, R16 ;  /* 0x0000001403047225 */ /* 0x000fc800078e0010 */
[----:B------:R-:W-:Y:S01]  /*6050*/  IMAD R3, R3, R21, R0 ;  /* 0x0000001503037224 */ /* 0x000fe200078e0200 */
[----:B------:R-:W-:Y:S02]  /*6060*/  I2FP.F32.U32 R0, R26 ;  /* 0x0000001a00007245 */ /* 0x000fe40000201000 */
[----:B------:R-:W3:Y:S01]  /*6070*/  LDC R30, c[0x0][0x900] ;  /* 0x00024000ff1e7b82 */ /* 0x000ee20000000800 */
[----:B------:R-:W-:Y:S01]  /*6080*/  IMAD.IADD R3, R5, 0x1, R3 ;  /* 0x0000000105037824 */ /* 0x000fe200078e0203 */
[----:B----4-:R-:W-:Y:S01]  /*6090*/  ISETP.NE.U32.AND P0, PT, R14, RZ, PT ;  /* 0x000000ff0e00720c */ /* 0x010fe20003f05070 */
[----:B------:R-:W-:Y:S01]  /*60a0*/  FMUL R0, R0, UR4 ;  /* 0x0000000400007c20 */ /* 0x000fe20008400000 */
[----:B------:R-:W-:Y:S02]  /*60b0*/  MOV R5, 0xffffffff ;  /* 0xffffffff00057802 */ /* 0x000fe40000000f00 */
[----:B------:R-:W-:Y:S01]  /*60c0*/  ISETP.NE.AND.EX P0, PT, R15, RZ, PT, P0 ;  /* 0x000000ff0f00720c */ /* 0x000fe20003f05300 */
[----:B------:R4:W3:Y:S01]  /*60d0*/  F2I.U32.TRUNC.NTZ R20, R0 ;  /* 0x0000000000147305 */ /* 0x0008e2000020f000 */
[----:B------:R-:W4:Y:S01]  /*60e0*/  LDC R21, c[0x0][0x148] ;  /* 0x00005200ff157b82 */ /* 0x000f220000000800 */
[----:B-1----:R-:W-:-:S02]  /*60f0*/  SHF.R.U64 R12, R4, R6, R3 ;  /* 0x00000006040c7219 */ /* 0x002fc40000001203 */
[----:B------:R-:W-:-:S05]  /*6100*/  SHF.R.U32.HI R3, RZ, R6, R3 ;  /* 0x00000006ff037219 */ /* 0x000fca0000011603 */
[----:B------:R-:W1:Y:S01]  /*6110*/  LDC R24, c[0x0][0x8a8] ;  /* 0x00022a00ff187b82 */ /* 0x000e620000000800 */
[-CC-:B--2---:R-:W-:Y:S02]  /*6120*/  SHF.R.U64 R10, R12, R8.reuse, R3.reuse ;  /* 0x000000080c0a7219 */ /* 0x184fe40000001203 */
[----:B------:R-:W-:-:S05]  /*6130*/  SHF.R.U32.HI R3, RZ, R8, R3 ;  /* 0x00000008ff037219 */ /* 0x000fca0000011603 */
[----:B------:R-:W2:Y:S01]  /*6140*/  LDC R27, c[0x0][0x8f0] ;  /* 0x00023c00ff1b7b82 */ /* 0x000ea20000000800 */
[-C--:B---3--:R-:W-:Y:S02]  /*6150*/  SHF.L.U32 R4, R5, R30.reuse, RZ ;  /* 0x0000001e05047219 */ /* 0x088fe400000006ff */
[-CC-:B------:R-:W-:Y:S02]  /*6160*/  SHF.R.U64 R13, R10, R30.reuse, R3.reuse ;  /* 0x0000001e0a0d7219 */ /* 0x180fe40000001203 */
[----:B------:R-:W-:Y:S02]  /*6170*/  SHF.R.U32.HI R5, RZ, R30, R3 ;  /* 0x0000001eff057219 */ /* 0x000fe40000011603 */
[----:B------:R-:W-:Y:S01]  /*6180*/  LOP3.LUT R25, RZ, R4, RZ, 0x33, !PT ;  /* 0x00000004ff197212 */ /* 0x000fe200078e33ff */
[----:B------:R-:W3:Y:S01]  /*6190*/  LDC R29, c[0x0][0x8e0] ;  /* 0x00023800ff1d7b82 */ /* 0x000ee20000000800 */
[----:B------:R-:W-:Y:S01]  /*61a0*/  SHF.L.U32 R30, R7, R30, RZ ;  /* 0x0000001e071e7219 */ /* 0x000fe200000006ff */
[----:B------:R-:W-:-:S06]  /*61b0*/  IMAD.MOV.U32 R4, RZ, RZ, R13 ;  /* 0x000000ffff047224 */ /* 0x000fcc00078e000d */
[----:B------:R-:W1:Y:S01]  /*61c0*/  LDC R31, c[0x0][0x8b8] ;  /* 0x00022e00ff1f7b82 */ /* 0x000e620000000800 */
[----:B------:R-:W-:Y:S05]  /*61d0*/  @!P0 BRA `(.L_x_93) ;  /* 0x0000000000288947 */ /* 0x000fea0003800000 */
[----:B----4-:R-:W4:Y:S02]  /*61e0*/  LDC R0, c[0x0][0x8f4] ;  /* 0x00023d00ff007b82 */ /* 0x010f240000000800 */
[----:B----4-:R-:W-:-:S05]  /*61f0*/  IADD3 R3, P0, R13, R0, RZ ;  /* 0x000000000d037210 */ /* 0x010fca0007f1e0ff */
[----:B------:R-:W-:-:S04]  /*6200*/  IMAD.X R11, RZ, RZ, R5, P0 ;  /* 0x000000ffff0b7224 */ /* 0x000fc800000e0605 */
[----:B------:R-:W-:-:S04]  /*6210*/  IMAD.WIDE.U32 R4, R11, R14, RZ ;  /* 0x0000000e0b047225 */ /* 0x000fc800078e00ff */
[----:B------:R-:W-:-:S04]  /*6220*/  IMAD.WIDE.U32 R6, P0, R3, R15, R4 ;  /* 0x0000000f03067225 */ /* 0x000fc80007800004 */
[----:B------:R-:W-:Y:S01]  /*6230*/  IMAD.WIDE.U32 R4, R3, R14, RZ ;  /* 0x0000000e03047225 */ /* 0x000fe200078e00ff */
[----:B------:R-:W-:-:S03]  /*6240*/  MOV R8, R7 ;  /* 0x0000000700087202 */ /* 0x000fc60000000f00 */
[----:B------:R-:W-:Y:S01]  /*6250*/  IMAD.X R9, RZ, RZ, RZ, P0 ;  /* 0x000000ffff097224 */ /* 0x000fe200000e06ff */
[----:B------:R-:W-:-:S05]  /*6260*/  IADD3 RZ, P0, R5, R6, RZ ;  /* 0x0000000605ff7210 */ /* 0x000fca0007f1e0ff */
[----:B------:R-:W-:-:S08]  /*6270*/  IMAD.WIDE.U32.X R4, R11, R15, R8, P0 ;  /* 0x0000000f0b047225 */ /* 0x000fd000000e0408 */
.L_x_93:
[----:B------:R-:W-:Y:S01]  /*6280*/  ISETP.NE.AND P0, PT, R2, 0x1, PT ;  /* 0x000000010200780c */ /* 0x000fe20003f05270 */
[----:B------:R-:W-:Y:S01]  /*6290*/  IMAD.MOV R20, RZ, RZ, -R20 ;  /* 0x000000ffff147224 */ /* 0x000fe200078e0a14 */
[----:B--2-4-:R-:W-:Y:S01]  /*62a0*/  SHF.R.U64 R0, R4, R27, R5 ;  /* 0x0000001b04007219 */ /* 0x014fe20000001205 */
[----:B-1----:R-:W-:Y:S01]  /*62b0*/  VIADD R5, R24, 0xffffffff ;  /* 0xffffffff18057836 */ /* 0x002fe20000000000 */
[----:B------:R-:W-:Y:S02]  /*62c0*/  LOP3.LUT R3, R10, R25, RZ, 0xc0, !PT ;  /* 0x000000190a037212 */ /* 0x000fe400078ec0ff */
[----:B------:R-:W-:Y:S01]  /*62d0*/  R2UR UR47, R32 ;  /* 0x00000000202f72ca */ /* 0x000fe200000e0000 */
[----:B------:R-:W-:Y:S01]  /*62e0*/  IMAD.MOV R4, RZ, RZ, -R0 ;  /* 0x000000ffff047224 */ /* 0x000fe200078e0a00 */
[----:B------:R-:W-:Y:S01]  /*62f0*/  LOP3.LUT R5, R12, R5, RZ, 0xc0, !PT ;  /* 0x000000050c057212 */ /* 0x000fe200078ec0ff */
[----:B------:R-:W-:Y:S02]  /*6300*/  IMAD R3, R30, R0, R3 ;  /* 0x000000001e037224 */ /* 0x000fe400078e0203 */
[----:B---3--:R-:W-:-:S02]  /*6310*/  IMAD R0, R4, R29, R13 ;  /* 0x0000001d04007224 */ /* 0x008fc400078e020d */
[----:B------:R-:W-:Y:S02]  /*6320*/  @P0 IMAD R28, R21, R20, R26 ;  /* 0x00000014151c0224 */ /* 0x000fe400078e021a */
[----:B------:R-:W-:Y:S02]  /*6330*/  IMAD R0, R0, R24, R5 ;  /* 0x0000001800007224 */ /* 0x000fe400078e0205 */
[----:B------:R-:W-:Y:S02]  /*6340*/  IMAD R3, R3, R31, R28 ;  /* 0x0000001f03037224 */ /* 0x000fe400078e021c */
[----:B------:R-:W-:-:S03]  /*6350*/  IMAD.MOV.U32 R4, RZ, RZ, 0x1 ;  /* 0x00000001ff047424 */ /* 0x000fc600078e00ff */
[----:B------:R-:W-:Y:S02]  /*6360*/  SEL R8, R0, R3, !P0 ;  /* 0x0000000300087207 */ /* 0x000fe40004000000 */
[----:B------:R-:W-:Y:S02]  /*6370*/  SEL R3, R3, R0, !P0 ;  /* 0x0000000003037207 */ /* 0x000fe40004000000 */
[----:B------:R-:W-:-:S07]  /*6380*/  PRMT R0, R4, 0x7610, R0 ;  /* 0x0000761004007816 */ /* 0x000fce0000000000 */
.L_x_91:
[----:B------:R-:W-:Y:S01]  /*6390*/  LOP3.LUT P0, RZ, R0, 0xff, RZ, 0xc0, !PT ;  /* 0x000000ff00ff7812 */ /* 0x000fe2000780c0ff */
[----:B------:R-:W-:-:S04]  /*63a0*/  UIMAD.WIDE.U32 UR4, UR51, -0x55555555, URZ ;  /* 0xaaaaaaab330478a5 */ /* 0x000fc8000f8e003f */
[----:B------:R-:W-:-:S04]  /*63b0*/  USHF.R.U32.HI UR4, URZ, 0x3, UR5 ;  /* 0x000000033f047899 */ /* 0x000fc80008011605 */
[----:B------:R-:W-:-:S04]  /*63c0*/  UIMAD UR4, UR4, -0xc, UR51 ;  /* 0xfffffff4040478a4 */ /* 0x000fc8000f8e0233 */
[----:B------:R-:W-:Y:S08]  /*63d0*/  @P0 BRA `(.L_x_94) ;  /* 0xffffffb000400947 */ /* 0x000ff0000383ffff */
[----:B------:R-:W-:-:S04]  /*63e0*/  DEPBAR.LE SB0, 0x0 ;  /* 0x000080000000791a */ /* 0x000fc80000000000 */
[----:B------:R-:W-:Y:S05]  /*63f0*/  EXIT ;  /* 0x000000000000794d */ /* 0x000fea0003800000 */
.L_x_9:
[----:B------:R-:W-:Y:S01]  /*6400*/  ULDC.64 UR4, c[0x0][0x8f8] ;  /* 0x00023e0000047ab9 */ /* 0x000fe20000000a00 */
[----:B------:R-:W-:Y:S01]  /*6410*/  PRMT R12, RZ, 0x7610, R12 ;  /* 0x00007610ff0c7816 */ /* 0x000fe2000000000c */
[----:B------:R-:W-:Y:S01]  /*6420*/  IMAD.MOV.U32 R4, RZ, RZ, -0x1 ;  /* 0xffffffffff047424 */ /* 0x000fe200078e00ff */
[----:B------:R-:W-:Y:S01]  /*6430*/  ISETP.GE.U32.AND P1, PT, R16, UR4, PT ;  /* 0x0000000410007c0c */ /* 0x000fe2000bf26070 */
[----:B------:R-:W-:Y:S01]  /*6440*/  IMAD.MOV.U32 R6, RZ, RZ, -0x1 ;  /* 0xffffffffff067424 */ /* 0x000fe200078e00ff */
[----:B------:R-:W-:Y:S02]  /*6450*/  MOV R5, 0xffffffff ;  /* 0xffffffff00057802 */ /* 0x000fe40000000f00 */
[----:B------:R-:W-:-:S13]  /*6460*/  ISETP.GE.U32.AND.EX P1, PT, R17, UR5, PT, P1 ;  /* 0x0000000511007c0c */ /* 0x000fda000bf26110 */
[----:B------:R-:W-:Y:S05]  /*6470*/  @P1 BRA `(.L_x_95) ;  /* 0x00000004005c1947 */ /* 0x000fea0003800000 */
[----:B------:R-:W1:Y:S01]  /*6480*/  LDC.64 R20, c[0x0][0x8d0] ;  /* 0x00023400ff147b82 */ /* 0x000e620000000a00 */
[----:B------:R-:W-:Y:S02]  /*6490*/  IMAD.MOV.U32 R14, RZ, RZ, R16 ;  /* 0x000000ffff0e7224 */ /* 0x000fe400078e0010 */
[----:B------:R-:W-:-:S05]  /*64a0*/  IMAD.MOV.U32 R15, RZ, RZ, R17 ;  /* 0x000000ffff0f7224 */ /* 0x000fca00078e0011 */
[----:B------:R-:W2:Y:S08]  /*64b0*/  LDC R6, c[0x0][0x8d8] ;  /* 0x00023600ff067b82 */ /* 0x000eb00000000800 */
[----:B------:R-:W3:Y:S01]  /*64c0*/  LDC.64 R24, c[0x0][0x8c8] ;  /* 0x00023200ff187b82 */ /* 0x000ee20000000a00 */
[----:B-1----:R-:W-:-:S04]  /*64d0*/  ISETP.NE.U32.AND P1, PT, R20, RZ, PT ;  /* 0x000000ff1400720c */ /* 0x002fc80003f25070 */
[----:B------:R-:W-:-:S13]  /*64e0*/  ISETP.NE.AND.EX P1, PT, R21, RZ, PT, P1 ;  /* 0x000000ff1500720c */ /* 0x000fda0003f25310 */
[----:B--23--:R-:W-:Y:S05]  /*64f0*/  @!P1 BRA `(.L_x_96) ;  /* 0x0000000000289947 */ /* 0x00cfea0003800000 */
[----:B------:R-:W1:Y:S02]  /*6500*/  LDC R5, c[0x0][0x8dc] ;  /* 0x00023700ff057b82 */ /* 0x000e640000000800 */
[----:B-1----:R-:W-:-:S04]  /*6510*/  IADD3 R15, P1, R16, R5, RZ ;  /* 0x00000005100f7210 */ /* 0x002fc80007f3e0ff */
[----:B------:R-:W-:-:S05]  /*6520*/  IADD3.X R23, RZ, R17, RZ, P1, !PT ;  /* 0x00000011ff177210 */ /* 0x000fca0000ffe4ff */
[----:B------:R-:W-:-:S04]  /*6530*/  IMAD.WIDE.U32 R4, R23, R20, RZ ;  /* 0x0000001417047225 */ /* 0x000fc800078e00ff */
[----:B------:R-:W-:-:S04]  /*6540*/  IMAD.WIDE.U32 R12, P1, R15, R21, R4 ;  /* 0x000000150f0c7225 */ /* 0x000fc80007820004 */
[----:B------:R-:W-:-:S04]  /*6550*/  IMAD.WIDE.U32 R4, R15, R20, RZ ;  /* 0x000000140f047225 */ /* 0x000fc800078e00ff */
[----:B------:R-:W-:Y:S01]  /*6560*/  IMAD.X R15, RZ, RZ, RZ, P1 ;  /* 0x000000ffff0f7224 */ /* 0x000fe200008e06ff */
[----:B------:R-:W-:Y:S01]  /*6570*/  IADD3 RZ, P1, R5, R12, RZ ;  /* 0x0000000c05ff7210 */ /* 0x000fe20007f3e0ff */
[----:B------:R-:W-:-:S04]  /*6580*/  IMAD.MOV.U32 R14, RZ, RZ, R13 ;  /* 0x000000ffff0e7224 */ /* 0x000fc800078e000d */
[----:B------:R-:W-:-:S08]  /*6590*/  IMAD.WIDE.U32.X R14, R23, R21, R14, P1 ;  /* 0x00000015170e7225 */ /* 0x000fd000008e040e */
.L_x_96:
[--C-:B------:R-:W-:Y:S01]  /*65a0*/  SHF.R.U64 R14, R14, R6, R15.reuse ;  /* 0x000000060e0e7219 */ /* 0x100fe2000000120f */
[----:B------:R-:W1:Y:S01]  /*65b0*/  LDC R12, c[0x0][0x8c0] ;  /* 0x00023000ff0c7b82 */ /* 0x000e620000000800 */
[----:B------:R-:W-:Y:S01]  /*65c0*/  I2FP.F32.U32 R5, R10 ;  /* 0x0000000a00057245 */ /* 0x000fe20000201000 */
[----:B------:R-:W-:Y:S01]  /*65d0*/  ULDC UR4, c[0x0][0x150] ;  /* 0x0000540000047ab9 */ /* 0x000fe20000000800 */
[----:B------:R-:W-:Y:S02]  /*65e0*/  SHF.R.U32.HI R4, RZ, R6, R15 ;  /* 0x00000006ff047219 */ /* 0x000fe4000001160f */
[----:B------:R-:W-:Y:S01]  /*65f0*/  IADD3 R11, P1, RZ, -R14, RZ ;  /* 0x8000000eff0b7210 */ /* 0x000fe20007f3e0ff */
[----:B------:R-:W-:Y:S01]  /*6600*/  FMUL R15, R5, UR4 ;  /* 0x00000004050f7c20 */ /* 0x000fe20008400000 */
[----:B------:R-:W-:Y:S01]  /*6610*/  ULDC UR4, c[0x0][0x154] ;  /* 0x0000550000047ab9 */ /* 0x000fe20000000800 */
[----:B------:R-:W2:Y:S02]  /*6620*/  LDC.64 R28, c[0x0][0x8e8] ;  /* 0x00023a00ff1c7b82 */ /* 0x000ea40000000a00 */
[----:B------:R-:W-:-:S02]  /*6630*/  IMAD.X R13, RZ, RZ, ~R4, P1 ;  /* 0x000000ffff0d7224 */ /* 0x000fc400008e0e04 */
[----:B------:R-:W3:Y:S01]  /*6640*/  F2I.U32.TRUNC.NTZ R15, R15 ;  /* 0x0000000f000f7305 */ /* 0x000ee2000020f000 */
[----:B------:R-:W-:-:S03]  /*6650*/  IMAD.WIDE.U32 R4, R11, R24, R16 ;  /* 0x000000180b047225 */ /* 0x000fc600078e0010 */
[----:B------:R-:W4:Y:S01]  /*6660*/  LDC R21, c[0x0][0x144] ;  /* 0x00005100ff157b82 */ /* 0x000f220000000800 */
[----:B------:R-:W-:-:S04]  /*6670*/  IMAD R6, R13, R24, RZ ;  /* 0x000000180d067224 */ /* 0x000fc800078e02ff */
[----:B------:R-:W-:-:S03]  /*6680*/  IMAD R11, R11, R25, R6 ;  /* 0x000000190b0b7224 */ /* 0x000fc600078e0206 */
[----:B------:R-:W5:Y:S01]  /*6690*/  LDC R20, c[0x0][0x8b0] ;  /* 0x00022c00ff147b82 */ /* 0x000f620000000800 */
[----:B------:R-:W-:Y:S01]  /*66a0*/  IMAD.IADD R5, R5, 0x1, R11 ;  /* 0x0000000105057824 */ /* 0x000fe200078e020b */
[----:B------:R-:W-:-:S04]  /*66b0*/  I2FP.F32.U32 R11, R7 ;  /* 0x00000007000b7245 */ /* 0x000fc80000201000 */
[-CC-:B-1----:R-:W-:Y:S01]  /*66c0*/  SHF.R.U64 R6, R4, R12.reuse, R5.reuse ;  /* 0x0000000c04067219 */ /* 0x182fe20000001205 */
[----:B------:R-:W-:Y:S01]  /*66d0*/  FMUL R11, R11, UR4 ;  /* 0x000000040b0b7c20 */ /* 0x000fe20008400000 */
[----:B------:R-:W1:Y:S01]  /*66e0*/  LDC R13, c[0x0][0x900] ;  /* 0x00024000ff0d7b82 */ /* 0x000e620000000800 */
[----:B---3--:R-:W-:Y:S02]  /*66f0*/  IADD3 R4, -R15, RZ, RZ ;  /* 0x000000ff0f047210 */ /* 0x008fe40007ffe1ff */
[----:B--2---:R-:W-:Y:S02]  /*6700*/  ISETP.NE.U32.AND P1, PT, R28, RZ, PT ;  /* 0x000000ff1c00720c */ /* 0x004fe40003f25070 */
[----:B------:R-:W-:Y:S01]  /*6710*/  SHF.R.U32.HI R5, RZ, R12, R5 ;  /* 0x0000000cff057219 */ /* 0x000fe20000011605 */
[----:B------:R-:W-:Y:S01]  /*6720*/  IMAD.MOV.U32 R12, RZ, RZ, -0x1 ;  /* 0xffffffffff0c7424 */ /* 0x000fe200078e00ff */
[----:B------:R-:W-:Y:S01]  /*6730*/  ISETP.NE.AND.EX P1, PT, R29, RZ, PT, P1 ;  /* 0x000000ff1d00720c */ /* 0x000fe20003f25310 */
[----:B------:R-:W2:Y:S01]  /*6740*/  LDC R22, c[0x0][0x148] ;  /* 0x00005200ff167b82 */ /* 0x000ea20000000800 */
[----:B----4-:R-:W-:-:S02]  /*6750*/  IMAD R26, R21, R4, R10 ;  /* 0x00000004151a7224 */ /* 0x010fc400078e020a */
[----:B------:R-:W-:-:S05]  /*6760*/  IMAD.MOV.U32 R10, RZ, RZ, 0x1 ;  /* 0x00000001ff0a7424 */ /* 0x000fca00078e00ff */
[----:B------:R-:W3:Y:S01]  /*6770*/  LDC R24, c[0x0][0x8a8] ;  /* 0x00022a00ff187b82 */ /* 0x000ee20000000800 */
[-CC-:B-----5:R-:W-:Y:S02]  /*6780*/  SHF.R.U64 R21, R6, R20.reuse, R5.reuse ;  /* 0x0000001406157219 */ /* 0x1a0fe40000001205 */
[----:B------:R-:W-:Y:S02]  /*6790*/  SHF.R.U32.HI R4, RZ, R20, R5 ;  /* 0x00000014ff047219 */ /* 0x000fe40000011605 */
[----:B------:R4:W1:Y:S03]  /*67a0*/  F2I.U32.TRUNC.NTZ R20, R11 ;  /* 0x0000000b00147305 */ /* 0x000866000020f000 */
[----:B------:R-:W2:Y:S01]  /*67b0*/  LDC R25, c[0x0][0x8f0] ;  /* 0x00023c00ff197b82 */ /* 0x000ea20000000800 */
[-C--:B-1----:R-:W-:Y:S02]  /*67c0*/  SHF.R.U64 R23, R21, R13.reuse, R4 ;  /* 0x0000000d15177219 */ /* 0x082fe40000001204 */
[----:B------:R-:W-:-:S02]  /*67d0*/  SHF.L.U32 R12, R12, R13, RZ ;  /* 0x0000000d0c0c7219 */ /* 0x000fc400000006ff */
[-C--:B------:R-:W-:Y:S01]  /*67e0*/  SHF.R.U32.HI R5, RZ, R13.reuse, R4 ;  /* 0x0000000dff057219 */ /* 0x080fe20000011604 */
[----:B------:R-:W-:Y:S01]  /*67f0*/  IMAD.MOV.U32 R4, RZ, RZ, R23 ;  /* 0x000000ffff047224 */ /* 0x000fe200078e0017 */
[----:B------:R-:W-:Y:S01]  /*6800*/  SHF.L.U32 R30, R10, R13, RZ ;  /* 0x0000000d0a1e7219 */ /* 0x000fe200000006ff */
[----:B------:R-:W1:Y:S01]  /*6810*/  LDC R27, c[0x0][0x8e0] ;  /* 0x00023800ff1b7b82 */ /* 0x000e620000000800 */
[----:B------:R-:W-:-:S07]  /*6820*/  LOP3.LUT R32, RZ, R12, RZ, 0x33, !PT ;  /* 0x0000000cff207212 */ /* 0x000fce00078e33ff */
[----:B------:R-:W1:Y:S01]  /*6830*/  LDC R31, c[0x0][0x8b8] ;  /* 0x00022e00ff1f7b82 */ /* 0x000e620000000800 */
[----:B----4-:R-:W-:Y:S05]  /*6840*/  @!P1 BRA `(.L_x_97) ;  /* 0x0000000000289947 */ /* 0x010fea0003800000 */
[----:B------:R-:W4:Y:S02]  /*6850*/  LDC R4, c[0x0][0x8f4] ;  /* 0x00023d00ff047b82 */ /* 0x000f240000000800 */
[----:B----4-:R-:W-:-:S05]  /*6860*/  IADD3 R13, P1, R23, R4, RZ ;  /* 0x00000004170d7210 */ /* 0x010fca0007f3e0ff */
        /* <DEDUP_REMOVED lines=8> */
.L_x_97:
[----:B------:R-:W-:Y:S01]  /*68f0*/  ISETP.NE.AND P1, PT, R2, 0x1, PT ;  /* 0x000000010200780c */ /* 0x000fe20003f25270 */
[----:B------:R-:W-:Y:S01]  /*6900*/  IMAD.MOV R20, RZ, RZ, -R20 ;  /* 0x000000ffff147224 */ /* 0x000fe200078e0a14 */
[----:B--2---:R-:W-:Y:S01]  /*6910*/  SHF.R.U64 R5, R4, R25, R5 ;  /* 0x0000001904057219 */ /* 0x004fe20000001205 */
[----:B---3--:R-:W-:Y:S01]  /*6920*/  VIADD R11, R24, 0xffffffff ;  /* 0xffffffff180b7836 */ /* 0x008fe20000000000 */
[----:B------:R-:W-:Y:S02]  /*6930*/  LOP3.LUT R4, R21, R32, RZ, 0xc0, !PT ;  /* 0x0000002015047212 */ /* 0x000fe400078ec0ff */
[----:B------:R-:W-:Y:S01]  /*6940*/  MOV R12, 0x1 ;  /* 0x00000001000c7802 */ /* 0x000fe20000000f00 */
[----:B------:R-:W-:Y:S02]  /*6950*/  IMAD.MOV R10, RZ, RZ, -R5 ;  /* 0x000000ffff0a7224 */ /* 0x000fe400078e0a05 */
[----:B------:R-:W-:Y:S02]  /*6960*/  IMAD R5, R30, R5, R4 ;  /* 0x000000051e057224 */ /* 0x000fe400078e0204 */
[----:B-1----:R-:W-:-:S02]  /*6970*/  IMAD R4, R10, R27, R23 ;  /* 0x0000001b0a047224 */ /* 0x002fc400078e0217 */
[----:B------:R-:W-:Y:S01]  /*6980*/  @P1 IMAD R26, R22, R20, R7 ;  /* 0x00000014161a1224 */ /* 0x000fe200078e0207 */
[----:B------:R-:W-:-:S03]  /*6990*/  LOP3.LUT R7, R6, R11, RZ, 0xc0, !PT ;  /* 0x0000000b06077212 */ /* 0x000fc600078ec0ff */
[----:B------:R-:W-:Y:S02]  /*69a0*/  IMAD R5, R5, R31, R26 ;  /* 0x0000001f05057224 */ /* 0x000fe400078e021a */
[----:B------:R-:W-:-:S05]  /*69b0*/  IMAD R6, R4, R24, R7 ;  /* 0x0000001804067224 */ /* 0x000fca00078e0207 */
[----:B------:R-:W-:Y:S02]  /*69c0*/  SEL R4, R6, R5, !P1 ;  /* 0x0000000506047207 */ /* 0x000fe40004800000 */
[----:B------:R-:W-:Y:S01]  /*69d0*/  SEL R5, R5, R6, !P1 ;  /* 0x0000000605057207 */ /* 0x000fe20004800000 */
[----:B------:R-:W-:-:S07]  /*69e0*/  IMAD.MOV.U32 R6, RZ, RZ, R14 ;  /* 0x000000ffff067224 */ /* 0x000fce00078e000e */
.L_x_95:
[----:B------:R-:W-:-:S08]  /*69f0*/  NOP ;  /* 0x0000000000007918 */ /* 0x000fd00000000000 */
[----:B------:R-:W1:-:S00]  /*6a00*/  USETMAXREG.DEALLOC.CTAPOOL 0x28 ;  /* 0x00000028000079c8 */ /* 0x000e4000080e0500 */
[----:B-1----:R-:W-:-:S13]  /*6a10*/  ISETP.NE.AND P1, PT, R3, 0x1, PT ;  /* 0x000000010300780c */ /* 0x002fda0003f25270 */
[----:B------:R-:W-:Y:S05]  /*6a20*/  @!P1 EXIT ;  /* 0x000000000000994d */ /* 0x000fea0003800000 */
[----:B------:R-:W-:Y:S05]  /*6a30*/  @!P4 BRA `(.L_x_98) ;  /* 0x0000001000b4c947 */ /* 0x000fea0003800000 */
[----:B------:R-:W-:-:S13]  /*6a40*/  ISETP.NE.OR P0, PT, R3, 0x2, P0 ;  /* 0x000000020300780c */ /* 0x000fda0000705670 */
[----:B------:R-:W-:Y:S05]  /*6a50*/  @P0 EXIT ;  /* 0x000000000000094d */ /* 0x000fea0003800000 */
[----:B------:R-:W-:-:S13]  /*6a60*/  LOP3.LUT P1, RZ, R12, 0xff, RZ, 0xc0, !PT ;  /* 0x000000ff0cff7812 */ /* 0x000fda000782c0ff */
[----:B------:R-:W-:Y:S05]  /*6a70*/  @!P1 BRA `(.L_x_99) ;  /* 0x0000000000189947 */ /* 0x000fea0003800000 */
[----:B------:R-:W-:Y:S01]  /*6a80*/  UMOV UR4, 0x400 ;  /* 0x0000040000047882 */ /* 0x000fe20000000000 */
[----:B------:R-:W-:Y:S01]  /*6a90*/  IMAD.MOV.U32 R3, RZ, RZ, RZ ;  /* 0x000000ffff037224 */ /* 0x000fe200078e00ff */
[----:B------:R-:W-:-:S04]  /*6aa0*/  ULEA UR4, UR36, UR4, 0x18 ;  /* 0x0000000424047291 */ /* 0x000fc8000f8ec03f */
[----:B------:R-:W-:-:S05]  /*6ab0*/  SHF.L.U32 R3, R3, 0x1f, RZ ;  /* 0x0000001f03037819 */ /* 0x000fca00000006ff */
[----:B------:R-:W1:Y:S02]  /*6ac0*/  SYNCS.PHASECHK.TRANS64.TRYWAIT P0, [UR4+0x108], R3 ;  /* 0x00010803ff0075a7 */ /* 0x000e640008000144 */
[----:B-1----:R-:W-:Y:S05]  /*6ad0*/  @!P0 BRA `(.L_x_100) ;  /* 0x00000028000c8947 */ /* 0x002fea0003800000 */
.L_x_99:
[----:B-1----:R-:W-:Y:S01]  /*6ae0*/  PRMT R3, RZ, 0x7610, R3 ;  /* 0x00007610ff037816 */ /* 0x002fe20000000003 */
[----:B------:R-:W-:Y:S06]  /*6af0*/  @P3 BRA `(.L_x_101) ;  /* 0x0000000000243947 */ /* 0x000fec0003800000 */
[----:B------:R-:W-:Y:S02]  /*6b00*/  ULDC.64 UR4, c[0x0][0x588] ;  /* 0x0001620000047ab9 */ /* 0x000fe40000000a00 */
[----:B------:R-:W-:-:S04]  /*6b10*/  ISETP.NE.U32.AND P0, PT, RZ, UR4, PT ;  /* 0x00000004ff007c0c */ /* 0x000fc8000bf05070 */
[----:B------:R-:W-:-:S13]  /*6b20*/  ISETP.NE.AND.EX P0, PT, RZ, UR5, PT, P0 ;  /* 0x00000005ff007c0c */ /* 0x000fda000bf05300 */
[----:B------:R-:W-:Y:S05]  /*6b30*/  @!P0 BRA `(.L_x_102) ;  /* 0x00000000000c8947 */ /* 0x000fea0003800000 */
[----:B------:R1:W5:Y:S01]  /*6b40*/  LDG.E R8, desc[UR40][R8.64] ;  /* 0x0000002808087981 */ /* 0x000362000c1e1900 */
[----:B------:R-:W-:Y:S01]  /*6b50*/  IMAD.MOV.U32 R3, RZ, RZ, 0x1 ;  /* 0x00000001ff037424 */ /* 0x000fe200078e00ff */
[----:B------:R-:W-:Y:S06]  /*6b60*/  BRA `(.L_x_101) ;  /* 0x0000000000087947 */ /* 0x000fec0003800000 */
.L_x_102:
[----:B------:R-:W2:Y:S01]  /*6b70*/  LDC R8, c[0x0][0x580] ;  /* 0x00016000ff087b82 */ /* 0x000ea20000000800 */
[----:B------:R-:W-:-:S07]  /*6b80*/  IMAD.MOV.U32 R3, RZ, RZ, 0x1 ;  /* 0x00000001ff037424 */ /* 0x000fce00078e00ff */
.L_x_101:
[----:B-1----:R-:W-:Y:S01]  /*6b90*/  MOV R9, 0x1 ;  /* 0x0000000100097802 */ /* 0x002fe20000000f00 */
[----:B------:R-:W-:Y:S06]  /*6ba0*/  @!P1 BRA `(.L_x_103) ;  /* 0x0000000c00e09947 */ /* 0x000fec0003800000 */
[----:B------:R-:W1:Y:S01]  /*6bb0*/  LDC R10, c[0x0][0x900] ;  /* 0x00024000ff0a7b82 */ /* 0x000e620000000800 */
[----:B------:R-:W-:Y:S01]  /*6bc0*/  IMAD.MOV.U32 R7, RZ, RZ, -0x1 ;  /* 0xffffffffff077424 */ /* 0x000fe200078e00ff */
[----:B------:R-:W-:Y:S01]  /*6bd0*/  LOP3.LUT R11, R0, 0x2, RZ, 0xfc, !PT ;  /* 0x00000002000b7812 */ /* 0x000fe200078efcff */
[----:B------:R-:W-:Y:S01]  /*6be0*/  IMAD.MOV.U32 R9, RZ, RZ, 0x1 ;  /* 0x00000001ff097424 */ /* 0x000fe200078e00ff */
[----:B------:R-:W-:Y:S01]  /*6bf0*/  ULDC.64 UR6, c[0x0][0x198] ;  /* 0x0000660000067ab9 */ /* 0x000fe20000000a00 */
[----:B------:R-:W-:Y:S01]  /*6c00*/  ULDC.64 UR14, c[0x0][0x588] ;  /* 0x00016200000e7ab9 */ /* 0x000fe20000000a00 */
[----:B------:R-:W-:Y:S01]  /*6c10*/  ULDC.64 UR22, c[0x0][0x8f8] ;  /* 0x00023e0000167ab9 */ /* 0x000fe20000000a00 */
[----:B------:R-:W-:Y:S01]  /*6c20*/  ULDC.64 UR24, c[0x0][0x590] ;  /* 0x0001640000187ab9 */ /* 0x000fe20000000a00 */
[----:B------:R-:W3:Y:S01]  /*6c30*/  LDC R12, c[0x0][0x8a8] ;  /* 0x00022a00ff0c7b82 */ /* 0x000ee20000000800 */
[-C--:B-1----:R-:W-:Y:S02]  /*6c40*/  SHF.L.U32 R7, R7, R10.reuse, RZ ;  /* 0x0000000a07077219 */ /* 0x082fe400000006ff */
[----:B------:R-:W-:Y:S01]  /*6c50*/  SHF.L.U32 R10, R9, R10, RZ ;  /* 0x0000000a090a7219 */ /* 0x000fe200000006ff */
[----:B------:R-:W-:Y:S01]  /*6c60*/  IMAD.MOV.U32 R9, RZ, RZ, 0x1 ;  /* 0x00000001ff097424 */ /* 0x000fe200078e00ff */
[----:B------:R-:W-:Y:S01]  /*6c70*/  LOP3.LUT R13, RZ, R7, RZ, 0x33, !PT ;  /* 0x00000007ff0d7212 */ /* 0x000fe200078e33ff */
[----:B---3--:R-:W-:-:S07]  /*6c80*/  VIADD R12, R12, 0xffffffff ;  /* 0xffffffff0c0c7836 */ /* 0x008fce0000000000 */
.L_x_135:
[----:B------:R-:W-:Y:S02]  /*6c90*/  ISETP.NE.U32.AND P0, PT, RZ, UR24, PT ;  /* 0x00000018ff007c0c */ /* 0x000fe4000bf05070 */
[----:B------:R-:W-:Y:S02]  /*6ca0*/  R2UR UR11, R5 ;  /* 0x00000000050b72ca */ /* 0x000fe400000e0000 */
[----:B------:R-:W-:Y:S02]  /*6cb0*/  R2UR UR10, R4 ;  /* 0x00000000040a72ca */ /* 0x000fe400000e0000 */
[----:B------:R-:W-:-:S09]  /*6cc0*/  ISETP.NE.AND.EX P0, PT, RZ, UR25, PT, P0 ;  /* 0x00000019ff007c0c */ /* 0x000fd2000bf05300 */
[----:B------:R-:W-:Y:S02]  /*6cd0*/  USHF.L.U32 UR11, UR11, 0x7, URZ ;  /* 0x000000070b0b7899 */ /* 0x000fe4000800063f */
[----:B------:R-:W-:Y:S02]  /*6ce0*/  USHF.L.U32 UR10, UR10, 0x7, URZ ;  /* 0x000000070a0a7899 */ /* 0x000fe4000800063f */
[----:B------:R-:W-:Y:S10]  /*6cf0*/  @!P0 BRA `(.L_x_104) ;  /* 0x00000000002c8947 */ /* 0x000ff40003800000 */
[----:B------:R-:W-:-:S04]  /*6d00*/  ISETP.NE.U32.AND P1, PT, RZ, UR14, PT ;  /* 0x0000000eff007c0c */ /* 0x000fc8000bf25070 */
[----:B------:R-:W-:-:S13]  /*6d10*/  ISETP.NE.AND.EX P1, PT, RZ, UR15, PT, P1 ;  /* 0x0000000fff007c0c */ /* 0x000fda000bf25310 */
[----:B------:R-:W-:Y:S05]  /*6d20*/  @!P1 BRA `(.L_x_105) ;  /* 0x0000000000189947 */ /* 0x000fea0003800000 */
[----:B------:R-:W1:Y:S01]  /*6d30*/  LDC.64 R4, c[0x0][0x588] ;  /* 0x00016200ff047b82 */ /* 0x000e620000000a00 */
[----:B------:R-:W-:-:S04]  /*6d40*/  IMAD R3, R6, UR24, RZ ;  /* 0x0000001806037c24 */ /* 0x000fc8000f8e02ff */
[----:B-1----:R-:W-:-:S05]  /*6d50*/  IMAD.WIDE R4, R3, 0x4, R4 ;  /* 0x0000000403047825 */ /* 0x002fca00078e0204 */
[----:B--2--5:R1:W5:Y:S01]  /*6d60*/  LDG.E R8, desc[UR40][R4.64] ;  /* 0x0000002804087981 */ /* 0x024362000c1e1900 */
[----:B------:R-:W-:Y:S01]  /*6d70*/  MOV R3, 0x1 ;  /* 0x0000000100037802 */ /* 0x000fe20000000f00 */
[----:B------:R-:W-:Y:S06]  /*6d80*/  BRA `(.L_x_104) ;  /* 0x0000000000087947 */ /* 0x000fec0003800000 */
.L_x_105:
[----:B--2--5:R-:W3:Y:S01]  /*6d90*/  LDC R8, c[0x0][0x580] ;  /* 0x00016000ff087b82 */ /* 0x024ee20000000800 */
[----:B------:R-:W-:-:S07]  /*6da0*/  IMAD.MOV.U32 R3, RZ, RZ, 0x1 ;  /* 0x00000001ff037424 */ /* 0x000fce00078e00ff */
.L_x_104:
[----:B------:R-:W-:Y:S05]  /*6db0*/  @!P0 BRA `(.L_x_106) ;  /* 0x00000000001c8947 */ /* 0x000fea0003800000 */
[----:B------:R-:W-:-:S13]  /*6dc0*/  LOP3.LUT P2, RZ, R3, 0xff, RZ, 0xc0, !PT ;  /* 0x000000ff03ff7812 */ /* 0x000fda000784c0ff */
[----:B-1----:R-:W1:Y:S02]  /*6dd0*/  @!P2 LDC.64 R4, c[0x0][0x588] ;  /* 0x00016200ff04ab82 */ /* 0x002e640000000a00 */
[----:B-1----:R-:W-:-:S04]  /*6de0*/  @!P2 ISETP.NE.U32.AND P0, PT, R4, RZ, PT ;  /* 0x000000ff0400a20c */ /* 0x002fc80003f05070 */
[----:B------:R-:W-:Y:S02]  /*6df0*/  @!P2 ISETP.NE.AND.EX P1, PT, R5, RZ, PT, P0 ;  /* 0x000000ff0500a20c */ /* 0x000fe40003f25300 */
[----:B--23-5:R-:W-:Y:S02]  /*6e00*/  @P2 FSETP.EQ.AND P0, PT, R8, RZ, PT ;  /* 0x000000ff0800220b */ /* 0x02cfe40003f02000 */
[----:B------:R-:W-:Y:S01]  /*6e10*/  @!P2 PLOP3.LUT P0, PT, P1, PT, PT, 0x8, 0x0 ;  /* 0x000000000000a81c */ /* 0x000fe20000f0e170 */
[----:B------:R-:W-:-:S12]  /*6e20*/  BRA `(.L_x_107) ;  /* 0x0000000000047947 */ /* 0x000fd80003800000 */
.L_x_106:
[----:B--23-5:R-:W-:-:S13]  /*6e30*/  FSETP.EQ.AND P0, PT, R8, RZ, PT ;  /* 0x000000ff0800720b */ /* 0x02cfda0003f02000 */
.L_x_107:
[----:B------:R-:W-:Y:S02]  /*6e40*/  ISETP.NE.AND P2, PT, R11, 0x3, PT ;  /* 0x000000030b00780c */ /* 0x000fe40003f45270 */
[----:B------:R-:W-:-:S04]  /*6e50*/  ELECT P1, URZ, PT ;  /* 0x00000000003f782f */ /* 0x000fc80003820000 */
[----:B------:R-:W-:-:S07]  /*6e60*/  PLOP3.LUT P0, PT, P1, P0, PT, 0x20, 0x0 ;  /* 0x000000000000781c */ /* 0x000fce0000f00470 */
[----:B------:R-:W-:Y:S06]  /*6e70*/  @!P2 BRA `(.L_x_108) ;  /* 0x000000000004a947 */ /* 0x000fec0003800000 */
[----:B------:R-:W-:Y:S01]  /*6e80*/  BPT.TRAP 0x1 ;  /* 0x000000040000795c */ /* 0x000fe20000300000 */
.L_x_108:
[----:B------:R-:W2:Y:S01]  /*6e90*/  S2UR UR36, SR_CgaCtaId ;  /* 0x00000000002479c3 */ /* 0x000ea20000008800 */
[----:B------:R-:W-:Y:S01]  /*6ea0*/  UMOV UR4, 0x400 ;  /* 0x0000040000047882 */ /* 0x000fe20000000000 */
[----:B-1----:R-:W-:Y:S01]  /*6eb0*/  SHF.L.U32 R4, R9, 0x1f, RZ ;  /* 0x0000001f09047819 */ /* 0x002fe200000006ff */
[----:B--2---:R-:W-:-:S09]  /*6ec0*/  ULEA UR5, UR36, UR4, 0x18 ;  /* 0x0000000424057291 */ /* 0x004fd2000f8ec03f */
[----:B------:R-:W1:Y:S02]  /*6ed0*/  SYNCS.PHASECHK.TRANS64.TRYWAIT P1, [UR5+0xe0], R4 ;  /* 0x0000e004ff0075a7 */ /* 0x000e640008020145 */
[----:B-1----:R-:W-:Y:S05]  /*6ee0*/  @!P1 BRA `(.L_x_109) ;  /* 0x0000002400209947 */ /* 0x002fea0003800000 */
.L_x_179:
[----:B------:R-:W-:Y:S04]  /*6ef0*/  BSSY B0, `(.L_x_110) ;  /* 0x000000e000007945 */ /* 0x000fe80003800000 */
[----:B------:R-:W-:Y:S05]  /*6f00*/  @!P0 BRA `(.L_x_111) ;  /* 0x0000000000308947 */ /* 0x000fea0003800000 */
[----:B------:R-:W-:Y:S01]  /*6f10*/  R2UR UR12, R6 ;  /* 0x00000000060c72ca */ /* 0x000fe200000e0000 */
[----:B------:R-:W-:Y:S02]  /*6f20*/  UIADD3 UR16, UP0, UR6, 0x3f0, URZ ;  /* 0x000003f006107890 */ /* 0x000fe4000ff1e03f */
[----:B------:R-:W-:Y:S02]  /*6f30*/  UIADD3 UR8, UR5, 0x200, URZ ;  /* 0x0000020005087890 */ /* 0x000fe4000fffe03f */
[----:B------:R-:W-:Y:S02]  /*6f40*/  UIADD3 UR9, UR5, 0xc0, URZ ;  /* 0x000000c005097890 */ /* 0x000fe4000fffe03f */
[----:B------:R-:W-:Y:S01]  /*6f50*/  UIADD3.X UR17, URZ, UR7, URZ, UP0, !UPT ;  /* 0x000000073f117290 */ /* 0x000fe200087fe43f */
[----:B------:R-:W-:Y:S01]  /*6f60*/  UMOV UR18, 0x0 ;  /* 0x0000000000127882 */ /* 0x000fe20000000000 */
[----:B------:R-:W-:-:S07]  /*6f70*/  UMOV UR19, 0x10000000 ;  /* 0x1000000000137882 */ /* 0x000fce0000000000 */
[----:B------:R2:W-:Y:S02]  /*6f80*/  UTMALDG.3D [UR8], [UR16], desc[UR18] ;  /* 0x00001208100075b4 */ /* 0x0005e40008011000 */
[----:B--2---:R-:W-:Y:S05]  /*6f90*/  @!P2 BRA `(.L_x_112) ;  /* 0x000000000004a947 */ /* 0x004fea0003800000 */
[----:B------:R-:W-:Y:S01]  /*6fa0*/  BPT.TRAP 0x1 ;  /* 0x000000040000795c */ /* 0x000fe20000300000 */
.L_x_112:
[----:B-1----:R-:W1:Y:S02]  /*6fb0*/  LDC R5, c[0x0][0x800] ;  /* 0x00020000ff057b82 */ /* 0x002e640000000800 */
[----:B-1----:R2:W-:Y:S02]  /*6fc0*/  SYNCS.ARRIVE.TRANS64.RED.A0TR RZ, [UR5+0xc0], R5 ;  /* 0x0000c005ffff79a7 */ /* 0x0025e40008300405 */
.L_x_111:
[----:B------:R-:W-:Y:S05]  /*6fd0*/  BSYNC B0 ;  /* 0x0000000000007941 */ /* 0x000fea0003800000 */
.L_x_110:
[----:B------:R-:W-:Y:S05]  /*6fe0*/  @!P2 BRA `(.L_x_113) ;  /* 0x000000000004a947 */ /* 0x000fea0003800000 */
[----:B------:R-:W-:Y:S01]  /*6ff0*/  BPT.TRAP 0x1 ;  /* 0x000000040000795c */ /* 0x000fe20000300000 */
.L_x_113:
[----:B------:R-:W-:-:S04]  /*7000*/  UIADD3 UR4, UR5, 0xc0, URZ ;  /* 0x000000c005047890 */ /* 0x000fc8000fffe03f */
[----:B------:R-:W-:-:S09]  /*7010*/  UPRMT UR4, UR36, 0x654, UR4 ;  /* 0x0000065424047896 */ /* 0x000fd20008000004 */
[----:B------:R-:W-:Y:S01]  /*7020*/  SYNCS.ARRIVE.TRANS64.RED.A1T0 RZ, [UR4], RZ ;  /* 0x000000ffffff79a7 */ /* 0x000fe20008100404 */
[----:B------:R-:W-:Y:S05]  /*7030*/  @!P2 BRA `(.L_x_114) ;  /* 0x000000000004a947 */ /* 0x000fea0003800000 */
[----:B------:R-:W-:Y:S01]  /*7040*/  BPT.TRAP 0x1 ;  /* 0x000000040000795c */ /* 0x000fe20000300000 */
.L_x_114:
[----:B------:R-:W3:Y:S02]  /*7050*/  SYNCS.PHASECHK.TRANS64.TRYWAIT P1, [UR5+0xe8], R4 ;  /* 0x0000e804ff0075a7 */ /* 0x000ee40008020145 */
[----:B---3--:R-:W-:Y:S05]  /*7060*/  @!P1 BRA `(.L_x_115) ;  /* 0x0000002000d89947 */ /* 0x008fea0003800000 */
.L_x_180:
[----:B------:R-:W-:Y:S04]  /*7070*/  BSSY B0, `(.L_x_116) ;  /* 0x0000010000007945 */ /* 0x000fe80003800000 */
[----:B------:R-:W-:Y:S05]  /*7080*/  @!P0 BRA `(.L_x_117) ;  /* 0x0000000000388947 */ /* 0x000fea0003800000 */
[----:B------:R-:W-:Y:S01]  /*7090*/  UIADD3 UR8, UP0, UR6, 0x3f0, URZ ;  /* 0x000003f006087890 */ /* 0x000fe2000ff1e03f */
[----:B------:R-:W-:Y:S01]  /*70a0*/  R2UR UR20, R6 ;  /* 0x00000000061472ca */ /* 0x000fe200000e0000 */
[----:B------:R-:W-:Y:S02]  /*70b0*/  UIADD3 UR18, UR10, 0x20, URZ ;  /* 0x000000200a127890 */ /* 0x000fe4000fffe03f */
[----:B------:R-:W-:Y:S02]  /*70c0*/  UIADD3 UR16, UR5, 0x1200, URZ ;  /* 0x0000120005107890 */ /* 0x000fe4000fffe03f */
[----:B------:R-:W-:Y:S02]  /*70d0*/  UIADD3 UR17, UR5, 0xc8, URZ ;  /* 0x000000c805117890 */ /* 0x000fe4000fffe03f */
[----:B------:R-:W-:Y:S01]  /*70e0*/  UIADD3.X UR9, URZ, UR7, URZ, UP0, !UPT ;  /* 0x000000073f097290 */ /* 0x000fe200087fe43f */
[----:B------:R-:W-:Y:S01]  /*70f0*/  UMOV UR12, 0x0 ;  /* 0x00000000000c7882 */ /* 0x000fe20000000000 */
[----:B------:R-:W-:Y:S01]  /*7100*/  UMOV UR13, 0x10000000 ;  /* 0x10000000000d7882 */ /* 0x000fe20000000000 */
[----:B------:R-:W-:-:S06]  /*7110*/  UMOV UR19, UR11 ;  /* 0x0000000b00137c82 */ /* 0x000fcc0008000000 */
[----:B------:R3:W-:Y:S02]  /*7120*/  UTMALDG.3D [UR16], [UR8], desc[UR12] ;  /* 0x00000c10080075b4 */ /* 0x0007e40008011000 */
[----:B---3--:R-:W-:Y:S05]  /*7130*/  @!P2 BRA `(.L_x_118) ;  /* 0x000000000004a947 */ /* 0x008fea0003800000 */
[----:B------:R-:W-:Y:S01]  /*7140*/  BPT.TRAP 0x1 ;  /* 0x000000040000795c */ /* 0x000fe20000300000 */
.L_x_118:
[----:B-12---:R-:W1:Y:S02]  /*7150*/  LDC R5, c[0x0][0x800] ;  /* 0x00020000ff057b82 */ /* 0x006e640000000800 */
[----:B-1----:R3:W-:Y:S02]  /*7160*/  SYNCS.ARRIVE.TRANS64.RED.A0TR RZ, [UR5+0xc8], R5 ;  /* 0x0000c805ffff79a7 */ /* 0x0027e40008300405 */
.L_x_117:
[----:B------:R-:W-:Y:S05]  /*7170*/  BSYNC B0 ;  /* 0x0000000000007941 */ /* 0x000fea0003800000 */
.L_x_116:
[----:B------:R-:W-:Y:S05]  /*7180*/  @!P2 BRA `(.L_x_119) ;  /* 0x000000000004a947 */ /* 0x000fea0003800000 */
[----:B------:R-:W-:Y:S01]  /*7190*/  BPT.TRAP 0x1 ;  /* 0x000000040000795c */ /* 0x000fe20000300000 */
.L_x_119:
[----:B------:R-:W-:-:S04]  /*71a0*/  UIADD3 UR4, UR5, 0xc8, URZ ;  /* 0x000000c805047890 */ /* 0x000fc8000fffe03f */
[----:B------:R-:W-:-:S09]  /*71b0*/  UPRMT UR4, UR36, 0x654, UR4 ;  /* 0x0000065424047896 */ /* 0x000fd20008000004 */
[----:B------:R-:W-:Y:S01]  /*71c0*/  SYNCS.ARRIVE.TRANS64.RED.A1T0 RZ, [UR4], RZ ;  /* 0x000000ffffff79a7 */ /* 0x000fe20008100404 */
[----:B------:R-:W-:Y:S05]  /*71d0*/  @!P2 BRA `(.L_x_120) ;  /* 0x000000000004a947 */ /* 0x000fea0003800000 */
[----:B------:R-:W-:Y:S01]  /*71e0*/  BPT.TRAP 0x1 ;  /* 0x000000040000795c */ /* 0x000fe20000300000 */
.L_x_120:
[----:B------:R-:W4:Y:S02]  /*71f0*/  SYNCS.PHASECHK.TRANS64.TRYWAIT P1, [UR5+0xf0], R4 ;  /* 0x0000f004ff0075a7 */ /* 0x000f240008020145 */
[----:B----4-:R-:W-:Y:S05]  /*7200*/  @!P1 BRA `(.L_x_121) ;  /* 0x0000002000889947 */ /* 0x010fea0003800000 */
.L_x_181:
        /* <DEDUP_REMOVED lines=12> */
[----:B----4-:R-:W-:Y:S05]  /*72d0*/  @!P2 BRA `(.L_x_124) ;  /* 0x000000000004a947 */ /* 0x010fea0003800000 */
[----:B------:R-:W-:Y:S01]  /*72e0*/  BPT.TRAP 0x1 ;  /* 0x000000040000795c */ /* 0x000fe20000300000 */
.L_x_124:
[----:B-123--:R-:W1:Y:S02]  /*72f0*/  LDC R5, c[0x0][0x800] ;  /* 0x00020000ff057b82 */ /* 0x00ee640000000800 */
[----:B-1----:R4:W-:Y:S02]  /*7300*/  SYNCS.ARRIVE.TRANS64.RED.A0TR RZ, [UR5+0xd0], R5 ;  /* 0x0000d005ffff79a7 */ /* 0x0029e40008300405 */
.L_x_123:
[----:B------:R-:W-:Y:S05]  /*7310*/  BSYNC B0 ;  /* 0x0000000000007941 */ /* 0x000fea0003800000 */
.L_x_122:
[----:B------:R-:W-:Y:S05]  /*7320*/  @!P2 BRA `(.L_x_125) ;  /* 0x000000000004a947 */ /* 0x000fea0003800000 */
[----:B------:R-:W-:Y:S01]  /*7330*/  BPT.TRAP 0x1 ;  /* 0x000000040000795c */ /* 0x000fe20000300000 */
.L_x_125:
[----:B------:R-:W-:-:S04]  /*7340*/  UIADD3 UR4, UR5, 0xd0, URZ ;  /* 0x000000d005047890 */ /* 0x000fc8000fffe03f */
[----:B------:R-:W-:-:S09]  /*7350*/  UPRMT UR4, UR36, 0x654, UR4 ;  /* 0x0000065424047896 */ /* 0x000fd20008000004 */
[----:B------:R-:W-:Y:S01]  /*7360*/  SYNCS.ARRIVE.TRANS64.RED.A1T0 RZ, [UR4], RZ ;  /* 0x000000ffffff79a7 */ /* 0x000fe20008100404 */
[----:B------:R-:W-:Y:S05]  /*7370*/  @!P2 BRA `(.L_x_126) ;  /* 0x000000000004a947 */ /* 0x000fea0003800000 */
[----:B------:R-:W-:Y:S01]  /*7380*/  BPT.TRAP 0x1 ;  /* 0x000000040000795c */ /* 0x000fe20000300000 */
.L_x_126:
[----:B------:R-:W5:Y:S02]  /*7390*/  SYNCS.PHASECHK.TRANS64.TRYWAIT P1, [UR5+0xf8], R4 ;  /* 0x0000f804ff0075a7 */ /* 0x000f640008020145 */
[----:B-----5:R-:W-:Y:S05]  /*73a0*/  @!P1 BRA `(.L_x_127) ;  /* 0x0000002000389947 */ /* 0x020fea0003800000 */
.L_x_182:
[----:B------:R-:W-:Y:S04]  /*73b0*/  BSSY B0, `(.L_x_128) ;  /* 0x0000010000007945 */ /* 0x000fe80003800000 */
[----:B------:R-:W-:Y:S05]  /*73c0*/  @!P0 BRA `(.L_x_129) ;  /* 0x0000000000388947 */ /* 0x000fea0003800000 */
[----:B------:R-:W-:Y:S01]  /*73d0*/  R2UR UR20, R6 ;  /* 0x00000000061472ca */ /* 0x000fe200000e0000 */
[----:B------:R-:W-:Y:S02]  /*73e0*/  UIADD3 UR8, UP0, UR6, 0x3f0, URZ ;  /* 0x000003f006087890 */ /* 0x000fe4000ff1e03f */
        /* <DEDUP_REMOVED lines=8> */
[----:B-1----:R-:W-:Y:S05]  /*7470*/  @!P2 BRA `(.L_x_130) ;  /* 0x000000000004a947 */ /* 0x002fea0003800000 */
[----:B------:R-:W-:Y:S01]  /*7480*/  BPT.TRAP 0x1 ;  /* 0x000000040000795c */ /* 0x000fe20000300000 */
.L_x_130:
[----:B------:R-:W1:Y:S02]  /*7490*/  LDC R4, c[0x0][0x800] ;  /* 0x00020000ff047b82 */ /* 0x000e640000000800 */
[----:B-1----:R1:W-:Y:S02]  /*74a0*/  SYNCS.ARRIVE.TRANS64.RED.A0TR RZ, [UR5+0xd8], R4 ;  /* 0x0000d804ffff79a7 */ /* 0x0023e40008300405 */
.L_x_129:
[----:B------:R-:W-:Y:S05]  /*74b0*/  BSYNC B0 ;  /* 0x0000000000007941 */ /* 0x000fea0003800000 */
.L_x_128:
[----:B------:R-:W-:Y:S05]  /*74c0*/  @!P2 BRA `(.L_x_131) ;  /* 0x000000000004a947 */ /* 0x000fea0003800000 */
[----:B------:R-:W-:Y:S01]  /*74d0*/  BPT.TRAP 0x1 ;  /* 0x000000040000795c */ /* 0x000fe20000300000 */
.L_x_131:
[----:B------:R-:W-:Y:S01]  /*74e0*/  IADD3 R16, P0, R16, UR38, RZ ;  /* 0x0000002610107c10 */ /* 0x000fe2000ff1e0ff */
[----:B------:R-:W-:Y:S01]  /*74f0*/  UIADD3 UR4, UR5, 0xd8, URZ ;  /* 0x000000d805047890 */ /* 0x000fe2000fffe03f */
[----:B------:R-:W-:Y:S01]  /*7500*/  LOP3.LUT R9, R9, 0x1, RZ, 0x3c, !PT ;  /* 0x0000000109097812 */ /* 0x000fe200078e3cff */
[----:B-1234-:R-:W-:Y:S01]  /*7510*/  IMAD.MOV.U32 R5, RZ, RZ, -0x1 ;  /* 0xffffffffff057424 */ /* 0x01efe200078e00ff */
[----:B------:R-:W-:Y:S01]  /*7520*/  IADD3.X R17, R17, UR37, RZ, P0, !PT ;  /* 0x0000002511117c10 */ /* 0x000fe200087fe4ff */
[----:B------:R-:W-:Y:S01]  /*7530*/  UPRMT UR4, UR36, 0x654, UR4 ;  /* 0x0000065424047896 */ /* 0x000fe20008000004 */
[----:B------:R-:W-:Y:S01]  /*7540*/  ISETP.GE.U32.AND P0, PT, R16, UR22, PT ;  /* 0x0000001610007c0c */ /* 0x000fe2000bf06070 */
[----:B------:R-:W-:Y:S01]  /*7550*/  IMAD.MOV.U32 R4, RZ, RZ, -0x1 ;  /* 0xffffffffff047424 */ /* 0x000fe200078e00ff */
[----:B------:R-:W-:Y:S01]  /*7560*/  PRMT R7, RZ, 0x7610, R7 ;  /* 0x00007610ff077816 */ /* 0x000fe20000000007 */
[----:B------:R-:W-:Y:S01]  /*7570*/  IMAD.MOV.U32 R6, RZ, RZ, -0x1 ;  /* 0xffffffffff067424 */ /* 0x000fe200078e00ff */
[----:B------:R-:W-:-:S04]  /*7580*/  ISETP.GE.U32.AND.EX P0, PT, R17, UR23, PT, P0 ;  /* 0x0000001711007c0c */ /* 0x000fc8000bf06100 */
[----:B------:R-:W-:Y:S09]  /*7590*/  SYNCS.ARRIVE.TRANS64.RED.A1T0 RZ, [UR4], RZ ;  /* 0x000000ffffff79a7 */ /* 0x000ff20008100404 */
[----:B------:R-:W-:Y:S05]  /*75a0*/  @P0 BRA `(.L_x_132) ;  /* 0x0000000400580947 */ /* 0x000fea0003800000 */
[----:B------:R-:W1:Y:S01]  /*75b0*/  S2R R18, SR_CTAID.X ;  /* 0x0000000000127919 */ /* 0x000e620000002500 */
[----:B------:R-:W2:Y:S01]  /*75c0*/  LDC.64 R14, c[0x0][0x8d0] ;  /* 0x00023400ff0e7b82 */ /* 0x000ea20000000a00 */
[----:B------:R-:W-:Y:S01]  /*75d0*/  ULDC UR4, c[0x0][0x150] ;  /* 0x0000540000047ab9 */ /* 0x000fe20000000800 */
[----:B------:R-:W-:Y:S01]  /*75e0*/  IMAD.MOV.U32 R22, RZ, RZ, R17 ;  /* 0x000000ffff167224 */ /* 0x000fe200078e0011 */
[----:B------:R-:W3:Y:S05]  /*75f0*/  S2R R20, SR_CTAID.Y ;  /* 0x0000000000147919 */ /* 0x000eea0000002600 */
[----:B------:R-:W4:Y:S08]  /*7600*/  LDC R5, c[0x0][0x144] ;  /* 0x00005100ff057b82 */ /* 0x000f300000000800 */
[----:B------:R-:W4:Y:S01]  /*7610*/  LDC R21, c[0x0][0x8d8] ;  /* 0x00023600ff157b82 */ /* 0x000f220000000800 */
[----:B--2---:R-:W-:-:S04]  /*7620*/  ISETP.NE.U32.AND P0, PT, R14, RZ, PT ;  /* 0x000000ff0e00720c */ /* 0x004fc80003f05070 */
[----:B------:R-:W-:Y:S02]  /*7630*/  ISETP.NE.AND.EX P0, PT, R15, RZ, PT, P0 ;  /* 0x000000ff0f00720c */ /* 0x000fe40003f05300 */
[----:B-1----:R-:W-:Y:S02]  /*7640*/  I2FP.F32.U32 R4, R18 ;  /* 0x0000001200047245 */ /* 0x002fe40000201000 */
[----:B---3--:R-:W-:-:S03]  /*7650*/  I2FP.F32.U32 R23, R20 ;  /* 0x0000001400177245 */ /* 0x008fc60000201000 */
[----:B------:R-:W-:-:S06]  /*7660*/  FMUL R4, R4, UR4 ;  /* 0x0000000404047c20 */ /* 0x000fcc0008400000 */
[----:B------:R-:W1:Y:S02]  /*7670*/  F2I.U32.TRUNC.NTZ R4, R4 ;  /* 0x0000000400047305 */ /* 0x000e64000020f000 */
[----:B-1----:R-:W-:-:S05]  /*7680*/  IADD3 R6, -R4, RZ, RZ ;  /* 0x000000ff04067210 */ /* 0x002fca0007ffe1ff */
[----:B----4-:R-:W-:Y:S02]  /*7690*/  IMAD R18, R5, R6, R18 ;  /* 0x0000000605127224 */ /* 0x010fe400078e0212 */
[----:B------:R-:W-:Y:S01]  /*76a0*/  IMAD.MOV.U32 R6, RZ, RZ, R16 ;  /* 0x000000ffff067224 */ /* 0x000fe200078e0010 */
[----:B------:R-:W-:Y:S06]  /*76b0*/  @!P0 BRA `(.L_x_133) ;  /* 0x0000000000308947 */ /* 0x000fec0003800000 */
[----:B------:R-:W1:Y:S02]  /*76c0*/  LDC R5, c[0x0][0x8dc] ;  /* 0x00023700ff057b82 */ /* 0x000e640000000800 */
[----:B-1----:R-:W-:-:S05]  /*76d0*/  IADD3 R5, P0, R16, R5, RZ ;  /* 0x0000000510057210 */ /* 0x002fca0007f1e0ff */
[----:B------:R-:W-:-:S04]  /*76e0*/  IMAD.X R19, RZ, RZ, R17, P0 ;  /* 0x000000ffff137224 */ /* 0x000fc800000e0611 */
[----:B------:R-:W-:-:S04]  /*76f0*/  IMAD.WIDE.U32 R6, R19, R14, RZ ;  /* 0x0000000e13067225 */ /* 0x000fc800078e00ff */
[----:B------:R-:W-:-:S04]  /*7700*/  IMAD.WIDE.U32 R6, P0, R5, R15, R6 ;  /* 0x0000000f05067225 */ /* 0x000fc80007800006 */
[----:B------:R-:W-:Y:S01]  /*7710*/  IMAD.WIDE.U32 R4, R5, R14, RZ ;  /* 0x0000000e05047225 */ /* 0x000fe200078e00ff */
[----:B------:R-:W-:-:S04]  /*7720*/  MOV R4, R7 ;  /* 0x0000000700047202 */ /* 0x000fc80000000f00 */
[----:B------:R-:W-:Y:S01]  /*7730*/  IADD3 RZ, P1, R5, R6, RZ ;  /* 0x0000000605ff7210 */ /* 0x000fe20007f3e0ff */
[----:B------:R-:W-:-:S04]  /*7740*/  IMAD.X R5, RZ, RZ, RZ, P0 ;  /* 0x000000ffff057224 */ /* 0x000fc800000e06ff */
[----:B------:R-:W-:-:S04]  /*7750*/  IMAD.WIDE.U32.X R4, R19, R15, R4, P1 ;  /* 0x0000000f13047225 */ /* 0x000fc800008e0404 */
[----:B------:R-:W-:Y:S02]  /*7760*/  IMAD.MOV.U32 R6, RZ, RZ, R4 ;  /* 0x000000ffff067224 */ /* 0x000fe400078e0004 */
[----:B------:R-:W-:-:S07]  /*7770*/  IMAD.MOV.U32 R22, RZ, RZ, R5 ;  /* 0x000000ffff167224 */ /* 0x000fce00078e0005 */
.L_x_133:
[----:B------:R-:W-:Y:S01]  /*7780*/  ULDC UR4, c[0x0][0x154] ;  /* 0x0000550000047ab9 */ /* 0x000fe20000000800 */
[----:B------:R-:W1:Y:S01]  /*7790*/  LDC R7, c[0x0][0x148] ;  /* 0x00005200ff077b82 */ /* 0x000e620000000800 */
[----:B------:R-:W-:Y:S01]  /*77a0*/  FMUL R14, R23, UR4 ;  /* 0x00000004170e7c20 */ /* 0x000fe20008400000 */
[----:B------:R-:W-:Y:S02]  /*77b0*/  ISETP.NE.AND P2, PT, R2, 0x1, PT ;  /* 0x000000010200780c */ /* 0x000fe40003f45270 */
[-CC-:B------:R-:W-:Y:S02]  /*77c0*/  SHF.R.U64 R19, R6, R21.reuse, R22.reuse ;  /* 0x0000001506137219 */ /* 0x180fe40000001216 */
[----:B------:R-:W-:Y:S01]  /*77d0*/  SHF.R.U32.HI R21, RZ, R21, R22 ;  /* 0x00000015ff157219 */ /* 0x000fe20000011616 */
[----:B------:R-:W2:Y:S01]  /*77e0*/  F2I.U32.TRUNC.NTZ R14, R14 ;  /* 0x0000000e000e7305 */ /* 0x000ea2000020f000 */
[----:B------:R-:W3:Y:S01]  /*77f0*/  LDC.64 R4, c[0x0][0x8c8] ;  /* 0x00023200ff047b82 */ /* 0x000ee20000000a00 */
[----:B------:R-:W-:-:S05]  /*7800*/  IADD3 R23, P0, RZ, -R19, RZ ;  /* 0x80000013ff177210 */ /* 0x000fca0007f1e0ff */
[----:B------:R-:W-:Y:S02]  /*7810*/  IMAD.X R21, RZ, RZ, ~R21, P0 ;  /* 0x000000ffff157224 */ /* 0x000fe400000e0e15 */
[----:B------:R-:W4:Y:S01]  /*7820*/  LDC R22, c[0x0][0x8c0] ;  /* 0x00023000ff167b82 */ /* 0x000f220000000800 */
[----:B--2---:R-:W-:-:S07]  /*7830*/  IMAD.MOV R15, RZ, RZ, -R14 ;  /* 0x000000ffff0f7224 */ /* 0x004fce00078e0a0e */
[----:B------:R-:W2:Y:S01]  /*7840*/  LDC R26, c[0x0][0x8f0] ;  /* 0x00023c00ff1a7b82 */ /* 0x000ea20000000800 */
[----:B-1----:R-:W-:-:S07]  /*7850*/  @P2 IMAD R18, R7, R15, R20 ;  /* 0x0000000f07122224 */ /* 0x002fce00078e0214 */
[----:B------:R-:W1:Y:S01]  /*7860*/  LDC.64 R14, c[0x0][0x8e8] ;  /* 0x00023a00ff0e7b82 */ /* 0x000e620000000a00 */
[----:B---3--:R-:W-:-:S04]  /*7870*/  IMAD R6, R21, R4, RZ ;  /* 0x0000000415067224 */ /* 0x008fc800078e02ff */
[C---:B------:R-:W-:Y:S02]  /*7880*/  IMAD R7, R23.reuse, R5, R6 ;  /* 0x0000000517077224 */ /* 0x040fe400078e0206 */
[----:B------:R-:W-:Y:S01]  /*7890*/  IMAD.WIDE.U32 R4, R23, R4, R16 ;  /* 0x0000000417047225 */ /* 0x000fe200078e0010 */
[----:B------:R-:W3:Y:S04]  /*78a0*/  LDC R21, c[0x0][0x8b0] ;  /* 0x00022c00ff157b82 */ /* 0x000ee80000000800 */
[----:B------:R-:W-:-:S04]  /*78b0*/  IADD3 R5, R5, R7, RZ ;  /* 0x0000000705057210 */ /* 0x000fc80007ffe0ff */
[----:B------:R-:W5:Y:S01]  /*78c0*/  LDC R6, c[0x0][0x900] ;  /* 0x00024000ff067b82 */ /* 0x000f620000000800 */
[-CC-:B----4-:R-:W-:Y:S02]  /*78d0*/  SHF.R.U64 R25, R4, R22.reuse, R5.reuse ;  /* 0x0000001604197219 */ /* 0x190fe40000001205 */
[----:B------:R-:W-:-:S05]  /*78e0*/  SHF.R.U32.HI R4, RZ, R22, R5 ;  /* 0x00000016ff047219 */ /* 0x000fca0000011605 */
[----:B------:R-:W4:Y:S01]  /*78f0*/  LDC R22, c[0x0][0x8e0] ;  /* 0x00023800ff167b82 */ /* 0x000f220000000800 */
[----:B-1----:R-:W-:-:S04]  /*7900*/  ISETP.NE.U32.AND P0, PT, R14, RZ, PT ;  /* 0x000000ff0e00720c */ /* 0x002fc80003f05070 */
[----:B------:R-:W-:-:S03]  /*7910*/  ISETP.NE.AND.EX P0, PT, R15, RZ, PT, P0 ;  /* 0x000000ff0f00720c */ /* 0x000fc60003f05300 */
[----:B------:R-:W1:Y:S01]  /*7920*/  LDC R23, c[0x0][0x8b8] ;  /* 0x00022e00ff177b82 */ /* 0x000e620000000800 */
[-CC-:B---3--:R-:W-:Y:S02]  /*7930*/  SHF.R.U64 R24, R25, R21.reuse, R4.reuse ;  /* 0x0000001519187219 */ /* 0x188fe40000001204 */
[----:B------:R-:W-:-:S05]  /*7940*/  SHF.R.U32.HI R5, RZ, R21, R4 ;  /* 0x00000015ff057219 */ /* 0x000fca0000011604 */
[----:B------:R-:W3:Y:S01]  /*7950*/  LDC R20, c[0x0][0x8a8] ;  /* 0x00022a00ff147b82 */ /* 0x000ee20000000800 */
[-CC-:B-----5:R-:W-:Y:S02]  /*7960*/  SHF.R.U64 R21, R24, R6.reuse, R5.reuse ;  /* 0x0000000618157219 */ /* 0x1a0fe40000001205 */
[----:B------:R-:W-:-:S03]  /*7970*/  SHF.R.U32.HI R27, RZ, R6, R5 ;  /* 0x00000006ff1b7219 */ /* 0x000fc60000011605 */
[----:B------:R-:W-:Y:S02]  /*7980*/  IMAD.MOV.U32 R4, RZ, RZ, R21 ;  /* 0x000000ffff047224 */ /* 0x000fe400078e0015 */
[----:B------:R-:W-:Y:S01]  /*7990*/  IMAD.MOV.U32 R5, RZ, RZ, R27 ;  /* 0x000000ffff057224 */ /* 0x000fe200078e001b */
[----:B--2-4-:R-:W-:Y:S06]  /*79a0*/  @!P0 BRA `(.L_x_134) ;  /* 0x0000000000288947 */ /* 0x014fec0003800000 */
[----:B------:R-:W2:Y:S02]  /*79b0*/  LDC R4, c[0x0][0x8f4] ;  /* 0x00023d00ff047b82 */ /* 0x000ea40000000800 */
[----:B--2---:R-:W-:-:S05]  /*79c0*/  IADD3 R5, P0, R21, R4, RZ ;  /* 0x0000000415057210 */ /* 0x004fca0007f1e0ff */
[----:B------:R-:W-:-:S04]  /*79d0*/  IMAD.X R27, RZ, RZ, R27, P0 ;  /* 0x000000ffff1b7224 */ /* 0x000fc800000e061b */
[----:B------:R-:W-:-:S04]  /*79e0*/  IMAD.WIDE.U32 R6, R27, R14, RZ ;  /* 0x0000000e1b067225 */ /* 0x000fc800078e00ff */
[----:B------:R-:W-:-:S04]  /*79f0*/  IMAD.WIDE.U32 R6, P0, R5, R15, R6 ;  /* 0x0000000f05067225 */ /* 0x000fc80007800006 */
[----:B------:R-:W-:Y:S01]  /*7a00*/  IMAD.WIDE.U32 R4, R5, R14, RZ ;  /* 0x0000000e05047225 */ /* 0x000fe200078e00ff */
[----:B------:R-:W-:-:S04]  /*7a10*/  MOV R4, R7 ;  /* 0x0000000700047202 */ /* 0x000fc80000000f00 */
[----:B------:R-:W-:Y:S01]  /*7a20*/  IADD3 RZ, P1, R5, R6, RZ ;  /* 0x0000000605ff7210 */ /* 0x000fe20007f3e0ff */
[----:B------:R-:W-:-:S04]  /*7a30*/  IMAD.X R5, RZ, RZ, RZ, P0 ;  /* 0x000000ffff057224 */ /* 0x000fc800000e06ff */
[----:B------:R-:W-:-:S08]  /*7a40*/  IMAD.WIDE.U32.X R4, R27, R15, R4, P1 ;  /* 0x0000000f1b047225 */ /* 0x000fd000008e0404 */
.L_x_134:
[----:B------:R-:W-:Y:S01]  /*7a50*/  SHF.R.U64 R26, R4, R26, R5 ;  /* 0x0000001a041a7219 */ /* 0x000fe20000001205 */
[----:B------:R-:W-:Y:S01]  /*7a60*/  IMAD.MOV.U32 R7, RZ, RZ, 0x1 ;  /* 0x00000001ff077424 */ /* 0x000fe200078e00ff */
[----:B------:R-:W-:Y:S01]  /*7a70*/  LOP3.LUT R5, R24, R13, RZ, 0xc0, !PT ;  /* 0x0000000d18057212 */ /* 0x000fe200078ec0ff */
[----:B------:R-:W-:Y:S01]  /*7a80*/  IMAD.MOV.U32 R6, RZ, RZ, R19 ;  /* 0x000000ffff067224 */ /* 0x000fe200078e0013 */
[----:B------:R-:W-:Y:S01]  /*7a90*/  LOP3.LUT R25, R25, R12, RZ, 0xc0, !PT ;  /* 0x0000000c19197212 */ /* 0x000fe200078ec0ff */
[----:B------:R-:W-:Y:S02]  /*7aa0*/  IMAD.MOV R4, RZ, RZ, -R26 ;  /* 0x000000ffff047224 */ /* 0x000fe400078e0a1a */
[----:B------:R-:W-:Y:S02]  /*7ab0*/  IMAD R5, R10, R26, R5 ;  /* 0x0000001a0a057224 */ /* 0x000fe400078e0205 */
[----:B------:R-:W-:Y:S02]  /*7ac0*/  IMAD R21, R4, R22, R21 ;  /* 0x0000001604157224 */ /* 0x000fe400078e0215 */
[----:B-1----:R-:W-:-:S02]  /*7ad0*/  IMAD R18, R5, R23, R18 ;  /* 0x0000001705127224 */ /* 0x002fc400078e0212 */
[----:B---3--:R-:W-:-:S05]  /*7ae0*/  IMAD R21, R21, R20, R25 ;  /* 0x0000001415157224 */ /* 0x008fca00078e0219 */
[----:B------:R-:W-:Y:S02]  /*7af0*/  SEL R4, R21, R18, !P2 ;  /* 0x0000001215047207 */ /* 0x000fe40005000000 */
[----:B------:R-:W-:-:S07]  /*7b00*/  SEL R5, R18, R21, !P2 ;  /* 0x0000001512057207 */ /* 0x000fce0005000000 */
.L_x_132:
[----:B------:R-:W-:-:S13]  /*7b10*/  LOP3.LUT P0, RZ, R7, 0xff, RZ, 0xc0, !PT ;  /* 0x000000ff07ff7812 */ /* 0x000fda000780c0ff */
[----:B------:R-:W-:Y:S05]  /*7b20*/  @P0 BRA `(.L_x_135) ;  /* 0xfffffff000580947 */ /* 0x000fea000383ffff */
.L_x_103:
[----:B------:R-:W-:Y:S01]  /*7b30*/  ELECT P0, URZ, PT ;  /* 0x00000000003f782f */ /* 0x000fe20003800000 */
[----:B------:R-:W-:-:S12]  /*7b40*/  BSSY B0, `(.L_x_136) ;  /* 0x000001b000007945 */ /* 0x000fd80003800000 */
[----:B------:R-:W-:Y:S05]  /*7b50*/  @!P0 BRA `(.L_x_137) ;  /* 0x0000000000648947 */ /* 0x000fea0003800000 */
[----:B------:R-:W-:-:S04]  /*7b60*/  LOP3.LUT R0, R0, 0x2, RZ, 0xfc, !PT ;  /* 0x0000000200007812 */ /* 0x000fc800078efcff */
[----:B------:R-:W-:-:S13]  /*7b70*/  ISETP.NE.AND P1, PT, R0, 0x3, PT ;  /* 0x000000030000780c */ /* 0x000fda0003f25270 */
[----:B------:R-:W-:Y:S05]  /*7b80*/  @!P1 BRA `(.L_x_138) ;  /* 0x0000000000049947 */ /* 0x000fea0003800000 */
[----:B------:R-:W-:Y:S01]  /*7b90*/  BPT.TRAP 0x1 ;  /* 0x000000040000795c */ /* 0x000fe20000300000 */
.L_x_138:
[----:B------:R-:W-:Y:S01]  /*7ba0*/  IMAD.U32 R3, RZ, RZ, UR36 ;  /* 0x00000024ff037e24 */ /* 0x000fe2000f8e00ff */
[----:B------:R-:W-:Y:S02]  /*7bb0*/  MOV R2, 0x400 ;  /* 0x0000040000027802 */ /* 0x000fe40000000f00 */
[----:B------:R-:W-:Y:S02]  /*7bc0*/  SHF.L.U32 R0, R9, 0x1f, RZ ;  /* 0x0000001f09007819 */ /* 0x000fe400000006ff */
[----:B------:R-:W-:-:S04]  /*7bd0*/  LEA R3, R3, R2, 0x18 ;  /* 0x0000000203037211 */ /* 0x000fc800078ec0ff */
[----:B------:R-:W1:Y:S02]  /*7be0*/  SYNCS.PHASECHK.TRANS64.TRYWAIT P0, [R3+URZ+0xe0], R0 ;  /* 0x0000e000030075a7 */ /* 0x000e64000800017f */
[----:B-1----:R-:W-:Y:S05]  /*7bf0*/  @!P0 BRA `(.L_x_139) ;  /* 0x00000018003c8947 */ /* 0x002fea0003800000 */
.L_x_183:
[----:B------:R-:W-:Y:S05]  /*7c00*/  @!P1 BRA `(.L_x_140) ;  /* 0x0000000000049947 */ /* 0x000fea0003800000 */
[----:B------:R-:W-:Y:S01]  /*7c10*/  BPT.TRAP 0x1 ;  /* 0x000000040000795c */ /* 0x000fe20000300000 */
.L_x_140:
[----:B------:R-:W3:Y:S02]  /*7c20*/  SYNCS.PHASECHK.TRANS64.TRYWAIT P0, [R3+URZ+0xe8], R0 ;  /* 0x0000e800030075a7 */ /* 0x000ee4000800017f */
[----:B---3--:R-:W-:Y:S05]  /*7c30*/  @!P0 BRA `(.L_x_141) ;  /* 0x0000001800408947 */ /* 0x008fea0003800000 */
.L_x_184:
[----:B------:R-:W-:Y:S05]  /*7c40*/  @!P1 BRA `(.L_x_142) ;  /* 0x0000000000049947 */ /* 0x000fea0003800000 */
[----:B------:R-:W-:Y:S01]  /*7c50*/  BPT.TRAP 0x1 ;  /* 0x000000040000795c */ /* 0x000fe20000300000 */
.L_x_142:
[----:B------:R-:W4:Y:S02]  /*7c60*/  SYNCS.PHASECHK.TRANS64.TRYWAIT P0, [R3+URZ+0xf0], R0 ;  /* 0x0000f000030075a7 */ /* 0x000f24000800017f */
[----:B----4-:R-:W-:Y:S05]  /*7c70*/  @!P0 BRA `(.L_x_143) ;  /* 0x0000001800448947 */ /* 0x010fea0003800000 */
.L_x_185:
[----:B------:R-:W-:Y:S05]  /*7c80*/  @!P1 BRA `(.L_x_144) ;  /* 0x0000000000049947 */ /* 0x000fea0003800000 */
[----:B------:R-:W-:Y:S01]  /*7c90*/  BPT.TRAP 0x1 ;  /* 0x000000040000795c */ /* 0x000fe20000300000 */
.L_x_144:
[----:B-1-34-:R-:W-:-:S07]  /*7ca0*/  SHF.L.U32 R0, R9, 0x1f, RZ ;  /* 0x0000001f09007819 */ /* 0x01afce00000006ff */
.L_x_145:
[----:B-1----:R1:W3:Y:S02]  /*7cb0*/  SYNCS.PHASECHK.TRANS64.TRYWAIT P0, [R3+URZ+0xf8], R0 ;  /* 0x0000f800030075a7 */ /* 0x0022e4000800017f */
[----:B---3--:R-:W-:Y:S05]  /*7cc0*/  @!P0 NANOSLEEP.SYNCS 0x989680 ;  /* 0x009896800000895d */ /* 0x008fea0003900000 */
[----:B------:R-:W3:Y:S02]  /*7cd0*/  @!P0 SYNCS.PHASECHK.TRANS64 P0, [R3+URZ+0xf8], R0 ;  /* 0x0000f800030085a7 */ /* 0x000ee4000800007f */
[----:B---3--:R-:W-:Y:S05]  /*7ce0*/  @!P0 BRA `(.L_x_145) ;  /* 0xfffffffc00f08947 */ /* 0x008fea000383ffff */
.L_x_137:
[----:B------:R-:W-:Y:S05]  /*7cf0*/  BSYNC B0 ;  /* 0x0000000000007941 */ /* 0x000fea0003800000 */
.L_x_136:
[----:B------:R-:W-:Y:S05]  /*7d00*/  EXIT ;  /* 0x000000000000794d */ /* 0x000fea0003800000 */
.L_x_98:
[----:B------:R-:W-:Y:S01]  /*7d10*/  LOP3.LUT P0, RZ, R12, 0xff, RZ, 0xc0, !PT ;  /* 0x000000ff0cff7812 */ /* 0x000fe2000780c0ff */
[----:B------:R-:W-:Y:S01]  /*7d20*/  IMAD.MOV.U32 R12, RZ, RZ, RZ ;  /* 0x000000ffff0c7224 */ /* 0x000fe200078e00ff */
[----:B------:R-:W-:-:S11]  /*7d30*/  MOV R0, 0x1 ;  /* 0x0000000100007802 */ /* 0x000fd60000000f00 */
[----:B------:R-:W-:Y:S05]  /*7d40*/  @!P0 BRA `(.L_x_146) ;  /* 0x0000000c00108947 */ /* 0x000fea0003800000 */
[----:B------:R-:W1:Y:S01]  /*7d50*/  LDC R0, c[0x0][0x28c] ;  /* 0x0000a300ff007b82 */ /* 0x000e620000000800 */
[C---:B------:R-:W-:Y:S01]  /*7d60*/  LOP3.LUT P2, RZ, R18.reuse, 0x7f, RZ, 0xc0, !PT ;  /* 0x0000007f12ff7812 */ /* 0x040fe2000784c0ff */
[----:B------:R-:W-:Y:S01]  /*7d70*/  ULDC UR5, c[0x0][0x900] ;  /* 0x0002400000057ab9 */ /* 0x000fe20000000800 */
[----:B------:R-:W-:Y:S01]  /*7d80*/  LOP3.LUT P0, RZ, R18, 0x1f, RZ, 0xc0, !PT ;  /* 0x0000001f12ff7812 */ /* 0x000fe2000780c0ff */
[----:B------:R-:W-:Y:S01]  /*7d90*/  UMOV UR6, 0xffffffff ;  /* 0xffffffff00067882 */ /* 0x000fe20000000000 */
[----:B------:R-:W-:Y:S01]  /*7da0*/  BSSY B0, `(.L_x_146) ;  /* 0x00000be000007945 */ /* 0x000fe20003800000 */
[----:B------:R-:W-:Y:S01]  /*7db0*/  USHF.L.U32 UR6, UR6, UR5, URZ ;  /* 0x0000000506067299 */ /* 0x000fe2000800063f */
[----:B------:R-:W-:Y:S01]  /*7dc0*/  IMAD.MOV.U32 R13, RZ, RZ, 0x1 ;  /* 0x00000001ff0d7424 */ /* 0x000fe200078e00ff */
[----:B------:R-:W-:Y:S01]  /*7dd0*/  LOP3.LUT R11, R19, 0x2, RZ, 0xfc, !PT ;  /* 0x00000002130b7812 */ /* 0x000fe200078efcff */
[----:B------:R-:W-:Y:S01]  /*7de0*/  ULDC UR4, c[0x0][0x8a8] ;  /* 0x00022a0000047ab9 */ /* 0x000fe20000000800 */
[----:B------:R-:W-:Y:S01]  /*7df0*/  PLOP3.LUT P0, PT, P0, P2, PT, 0x8a, 0x0 ;  /* 0x000000000000781c */ /* 0x000fe20000705172 */
[----:B------:R-:W-:Y:S01]  /*7e00*/  UMOV UR7, 0x1 ;  /* 0x0000000100077882 */ /* 0x000fe20000000000 */
[----:B------:R-:W-:Y:S01]  /*7e10*/  MOV R12, RZ ;  /* 0x000000ff000c7202 */ /* 0x000fe20000000f00 */
[----:B------:R-:W-:-:S02]  /*7e20*/  UIADD3 UR15, UR4, -0x1, URZ ;  /* 0xffffffff040f7890 */ /* 0x000fc4000fffe03f */
[----:B------:R-:W-:Y:S02]  /*7e30*/  USHF.L.U32 UR17, UR7, UR5, URZ ;  /* 0x0000000507117299 */ /* 0x000fe4000800063f */
[----:B------:R-:W-:Y:S01]  /*7e40*/  ULOP3.LUT UR16, URZ, UR6, URZ, 0x33, !UPT ;  /* 0x000000063f107292 */ /* 0x000fe2000f8e333f */
[----:B------:R-:W-:Y:S01]  /*7e50*/  ULDC.64 UR20, c[0x0][0x198] ;  /* 0x0000660000147ab9 */ /* 0x000fe20000000a00 */
[----:B-1----:R-:W-:-:S05]  /*7e60*/  VIADD R0, R0, 0x3f ;  /* 0x0000003f00007836 */ /* 0x002fca0000000000 */
[----:B------:R-:W-:-:S04]  /*7e70*/  SHF.R.S32.HI R3, RZ, 0x1f, R0 ;  /* 0x0000001fff037819 */ /* 0x000fc80000011400 */
[----:B------:R-:W-:Y:S01]  /*7e80*/  LEA.HI R3, R3, R0, RZ, 0x6 ;  /* 0x0000000003037211 */ /* 0x000fe200078f30ff */
[----:B------:R-:W-:-:S03]  /*7e90*/  IMAD.MOV.U32 R0, RZ, RZ, 0x1 ;  /* 0x00000001ff007424 */ /* 0x000fc600078e00ff */
[----:B------:R-:W-:-:S05]  /*7ea0*/  SHF.R.S32.HI R3, RZ, 0x6, R3 ;  /* 0x00000006ff037819 */ /* 0x000fca0000011403 */
[----:B------:R-:W-:-:S07]  /*7eb0*/  VIADD R10, R3, 0x1 ;  /* 0x00000001030a7836 */ /* 0x000fce0000000000 */
.L_x_158:
[----:B------:R-:W-:-:S03]  /*7ec0*/  UMOV UR4, 0xffffffff ;  /* 0xffffffff00047882 */ /* 0x000fc60000000000 */
[----:B------:R-:W-:Y:S05]  /*7ed0*/  BRA.DIV UR4, `(.L_x_147) ;  /* 0x0000001604c07947 */ /* 0x000fea000b800000 */
[----:B------:R-:W-:-:S13]  /*7ee0*/  ELECT P6, URZ, PT ;  /* 0x00000000003f782f */ /* 0x000fda00038c0000 */
.L_x_188:
[----:B------:R-:W1:Y:S01]  /*7ef0*/  LDC R7, c[0x0][0x28c] ;  /* 0x0000a300ff077b82 */ /* 0x000e620000000800 */
[----:B------:R-:W-:Y:S01]  /*7f00*/  BSSY B1, `(.L_x_148) ;  /* 0x0000035000017945 */ /* 0x000fe20003800000 */
[----:B-1----:R-:W-:-:S13]  /*7f10*/  ISETP.LT.OR P6, PT, R7, 0x1, !P6 ;  /* 0x000000010700780c */ /* 0x002fda00077c1670 */
[----:B------:R-:W-:Y:S05]  /*7f20*/  @P6 BRA `(.L_x_149) ;  /* 0x0000000000c86947 */ /* 0x000fea0003800000 */
[----:B------:R-:W-:Y:S01]  /*7f30*/  IMAD.SHL.U32 R14, R4, 0x80, RZ ;  /* 0x00000080040e7824 */ /* 0x000fe200078e00ff */
[----:B------:R-:W-:Y:S01]  /*7f40*/  MOV R4, R10 ;  /* 0x0000000a00047202 */ /* 0x000fe20000000f00 */
[----:B------:R-:W-:Y:S02]  /*7f50*/  IMAD.SHL.U32 R15, R5, 0x80, RZ ;  /* 0x00000080050f7824 */ /* 0x000fe400078e00ff */
[----:B------:R-:W-:Y:S02]  /*7f60*/  IMAD.MOV.U32 R20, RZ, RZ, RZ ;  /* 0x000000ffff147224 */ /* 0x000fe400078e00ff */
[----:B------:R-:W-:Y:S02]  /*7f70*/  IMAD.MOV.U32 R5, RZ, RZ, R0 ;  /* 0x000000ffff057224 */ /* 0x000fe400078e0000 */
[----:B------:R-:W-:-:S07]  /*7f80*/  IMAD.MOV.U32 R7, RZ, RZ, R12 ;  /* 0x000000ffff077224 */ /* 0x000fce00078e000c */
.L_x_153:
[----:B------:R-:W1:Y:S01]  /*7f90*/  S2R R9, SR_CgaCtaId ;  /* 0x0000000000097919 */ /* 0x000e620000008800 */
[----:B------:R-:W-:-:S04]  /*7fa0*/  MOV R8, 0x400 ;  /* 0x0000040000087802 */ /* 0x000fc80000000f00 */
[----:B-1----:R-:W-:Y:S02]  /*7fb0*/  LEA R18, R9, R8, 0x18 ;  /* 0x0000000809127211 */ /* 0x002fe400078ec0ff */
[----:B------:R-:W-:Y:S01]  /*7fc0*/  SHF.L.U32 R8, R5, 0x1f, RZ ;  /* 0x0000001f05087819 */ /* 0x000fe200000006ff */
[----:B------:R-:W1:Y:S02]  /*7fd0*/  @!P2 LDC R9, c[0x0][0x500] ;  /* 0x00014000ff09ab82 */ /* 0x000e640000000800 */
[----:B------:R-:W-:-:S04]  /*7fe0*/  IMAD R21, R7, 0x8, R18 ;  /* 0x0000000807157824 */ /* 0x000fc800078e0212 */
[----:B------:R-:W2:Y:S02]  /*7ff0*/  SYNCS.PHASECHK.TRANS64.TRYWAIT P1, [R21+URZ+0x60], R8 ;  /* 0x00006008150075a7 */ /* 0x000ea4000802017f */
[----:B--2---:R-:W-:Y:S05]  /*8000*/  @!P1 BRA `(.L_x_150) ;  /* 0x0000001400949947 */ /* 0x004fea0003800000 */
.L_x_189:
[----:B--2---:R-:W-:Y:S01]  /*8010*/  PRMT R8, R11, 0x9910, RZ ;  /* 0x000099100b087816 */ /* 0x004fe200000000ff */
[----:B-1----:R1:W-:Y:S03]  /*8020*/  @!P2 SYNCS.ARRIVE.TRANS64 RZ, [R21+URZ], R9 ;  /* 0x0000000915ffa9a7 */ /* 0x0023e6000800003f */
[----:B------:R-:W-:-:S13]  /*8030*/  ISETP.NE.AND P1, PT, R8, 0x2, PT ;  /* 0x000000020800780c */ /* 0x000fda0003f25270 */
[----:B-1----:R-:W-:Y:S05]  /*8040*/  @P1 BRA `(.L_x_151) ;  /* 0x0000000000041947 */ /* 0x002fea0003800000 */
[----:B------:R-:W-:Y:S01]  /*8050*/  BPT.TRAP 0x1 ;  /* 0x000000040000795c */ /* 0x000fe20000300000 */
.L_x_151:
[----:B------:R-:W-:Y:S05]  /*8060*/  @P0 BRA `(.L_x_152) ;  /* 0x0000000000040947 */ /* 0x000fea0003800000 */
[----:B------:R-:W-:Y:S01]  /*8070*/  BPT.TRAP 0x1 ;  /* 0x000000040000795c */ /* 0x000fe20000300000 */
.L_x_152:
[----:B------:R-:W-:Y:S01]  /*8080*/  IMAD R18, R7, 0x2000, R18 ;  /* 0x0000200007127824 */ /* 0x000fe200078e0212 */
[----:B------:R-:W-:Y:S01]  /*8090*/  R2UR UR9, R21 ;  /* 0x00000000150972ca */ /* 0x000fe200000e0000 */
[----:B------:R-:W-:Y:S01]  /*80a0*/  VIADD R4, R4, 0xffffffff ;  /* 0xffffffff04047836 */ /* 0x000fe20000000000 */
[----:B------:R-:W-:Y:S01]  /*80b0*/  UIADD3 UR4, UP0, UR20, 0xf0, URZ ;  /* 0x000000f014047890 */ /* 0x000fe2000ff1e03f */
[----:B------:R-:W-:Y:S01]  /*80c0*/  R2UR UR11, R15 ;  /* 0x000000000f0b72ca */ /* 0x000fe200000e0000 */
[----:B------:R-:W-:Y:S01]  /*80d0*/  UIADD3 UR22, UP1, UR20, 0x1f0, URZ ;  /* 0x000001f014167890 */ /* 0x000fe2000ff3e03f */
[----:B------:R-:W-:Y:S01]  /*80e0*/  R2UR UR8, R18 ;  /* 0x00000000120872ca */ /* 0x000fe200000e0000 */
[----:B------:R-:W-:Y:S01]  /*80f0*/  UIADD3.X UR5, URZ, UR21, URZ, UP0, !UPT ;  /* 0x000000153f057290 */ /* 0x000fe200087fe43f */
[----:B------:R-:W-:Y:S01]  /*8100*/  R2UR UR10, R20 ;  /* 0x00000000140a72ca */ /* 0x000fe200000e0000 */
[----:B------:R-:W-:Y:S01]  /*8110*/  UIADD3.X UR23, URZ, UR21, URZ, UP1, !UPT ;  /* 0x000000153f177290 */ /* 0x000fe20008ffe43f */
[----:B------:R-:W-:Y:S01]  /*8120*/  R2UR UR12, R6 ;  /* 0x00000000060c72ca */ /* 0x000fe200000e0000 */
[----:B------:R-:W-:Y:S01]  /*8130*/  UMOV UR6, 0x0 ;  /* 0x0000000000067882 */ /* 0x000fe20000000000 */
[----:B------:R-:W-:Y:S01]  /*8140*/  R2UR UR18, R14 ;  /* 0x000000000e1272ca */ /* 0x000fe200000e0000 */
[----:B------:R-:W-:Y:S01]  /*8150*/  UMOV UR7, 0x10000000 ;  /* 0x1000000000077882 */ /* 0x000fe20000000000 */
[----:B------:R-:W-:Y:S01]  /*8160*/  ISETP.GT.AND P3, PT, R4, 0x1, PT ;  /* 0x000000010400780c */ /* 0x000fe20003f64270 */
[----:B------:R-:W-:Y:S01]  /*8170*/  VIADD R20, R20, 0x40 ;  /* 0x0000004014147836 */ /* 0x000fe20000000000 */
[----:B------:R-:W-:-:S03]  /*8180*/  IADD3 R7, R7, 0x1, RZ ;  /* 0x0000000107077810 */ /* 0x000fc60007ffe0ff */
[----:B------:R-:W-:Y:S01]  /*8190*/  UIADD3 UR13, UR8, 0x6300, URZ ;  /* 0x00006300080d7890 */ /* 0x000fe2000fffe03f */
[----:B------:R-:W-:Y:S01]  /*81a0*/  ISETP.NE.AND P1, PT, R7, 0xc, PT ;  /* 0x0000000c0700780c */ /* 0x000fe20003f25270 */
[----:B------:R-:W-:-:S03]  /*81b0*/  UIADD3 UR14, UR8, 0x1e300, URZ ;  /* 0x0001e300080e7890 */ /* 0x000fc6000fffe03f */
[----:B------:R-:W-:Y:S02]  /*81c0*/  SEL R8, RZ, 0x1, P1 ;  /* 0x00000001ff087807 */ /* 0x000fe40000800000 */
[----:B------:R-:W-:Y:S01]  /*81d0*/  UMOV UR8, UR13 ;  /* 0x0000000d00087c82 */ /* 0x000fe20008000000 */
[----:B------:R-:W-:Y:S01]  /*81e0*/  SEL R7, R7, RZ, P1 ;  /* 0x000000ff07077207 */ /* 0x000fe20000800000 */
[----:B------:R1:W-:Y:S01]  /*81f0*/  UTMALDG.3D [UR8], [UR4], desc[UR6] ;  /* 0x00000608040075b4 */ /* 0x0003e20008011000 */
[----:B------:R-:W-:Y:S01]  /*8200*/  LOP3.LUT R5, R5, R8, RZ, 0x3c, !PT ;  /* 0x0000000805057212 */ /* 0x000fe200078e3cff */
[----:B-1----:R-:W-:Y:S01]  /*8210*/  UMOV UR8, UR14 ;  /* 0x0000000e00087c82 */ /* 0x002fe20008000000 */
[----:B------:R-:W-:Y:S02]  /*8220*/  UMOV UR11, UR18 ;  /* 0x00000012000b7c82 */ /* 0x000fe40008000000 */
[----:B------:R1:W-:Y:S02]  /*8230*/  UTMALDG.3D [UR8], [UR22], desc[UR6] ;  /* 0x00000608160075b4 */ /* 0x0003e40008011000 */
[----:B-1----:R-:W-:Y:S05]  /*8240*/  @P3 BRA `(.L_x_153) ;  /* 0xfffffffc00503947 */ /* 0x002fea000383ffff */
.L_x_149:
[----:B------:R-:W-:Y:S05]  /*8250*/  BSYNC B1 ;  /* 0x0000000000017941 */ /* 0x000fea0003800000 */
.L_x_148:
[----:B------:R-:W-:Y:S01]  /*8260*/  LOP3.LUT P3, RZ, R13, 0xff, RZ, 0xc0, !PT ;  /* 0x000000ff0dff7812 */ /* 0x000fe2000786c0ff */
[----:B------:R-:W-:Y:S01]  /*8270*/  IMAD.IADD R12, R3, 0x1, R12 ;  /* 0x00000001030c7824 */ /* 0x000fe200078e020c */
[----:B------:R-:W-:Y:S01]  /*8280*/  IADD3 R16, P4, R16, UR38, RZ ;  /* 0x0000002610107c10 */ /* 0x000fe2000ff9e0ff */
[----:B------:R-:W-:Y:S01]  /*8290*/  ULDC.64 UR4, c[0x0][0x8f8] ;  /* 0x00023e0000047ab9 */ /* 0x000fe20000000a00 */
[----:B------:R-:W-:Y:S01]  /*82a0*/  BSSY B1, `(.L_x_154) ;  /* 0x000006b000017945 */ /* 0x000fe20003800000 */
[----:B------:R-:W-:Y:S02]  /*82b0*/  PRMT R13, RZ, 0x7610, R13 ;  /* 0x00007610ff0d7816 */ /* 0x000fe4000000000d */
[----:B------:R-:W-:Y:S02]  /*82c0*/  ISETP.GT.U32.AND P1, PT, R12, 0xb, PT ;  /* 0x0000000b0c00780c */ /* 0x000fe40003f24070 */
[----:B------:R-:W-:Y:S02]  /*82d0*/  IADD3.X R17, R17, UR37, RZ, P4, !PT ;  /* 0x0000002511117c10 */ /* 0x000fe4000a7fe4ff */
[----:B------:R-:W-:-:S02]  /*82e0*/  ISETP.LT.U32.AND P1, PT, R3, 0xc, P1 ;  /* 0x0000000c0300780c */ /* 0x000fc40000f21070 */
[----:B------:R-:W1:Y:S01]  /*82f0*/  @P3 S2R R5, SR_CgaCtaId ;  /* 0x0000000000053919 */ /* 0x000e620000008800 */
[----:B------:R-:W-:-:S04]  /*8300*/  @P3 MOV R4, 0x400 ;  /* 0x0000040000043802 */ /* 0x000fc80000000f00 */
[----:B-1----:R-:W-:Y:S01]  /*8310*/  @P3 LEA R6, R5, R4, 0x18 ;  /* 0x0000000405063211 */ /* 0x002fe200078ec0ff */
[----:B------:R-:W-:Y:S01]  /*8320*/  IMAD.WIDE.U32 R4, R12, -0x55555555, RZ ;  /* 0xaaaaaaab0c047825 */ /* 0x000fe200078e00ff */
[----:B------:R-:W-:Y:S02]  /*8330*/  MOV R4, 0xffffffff ;  /* 0xffffffff00047802 */ /* 0x000fe40000000f00 */
[----:B------:R1:W-:Y:S01]  /*8340*/  @P3 SYNCS.ARRIVE.TRANS64.A1T0 RZ, [R6+URZ+0x108], RZ ;  /* 0x000108ff06ff39a7 */ /* 0x0003e2000810003f */
[----:B------:R-:W-:Y:S02]  /*8350*/  ISETP.GE.U32.AND P3, PT, R3, 0xc, PT ;  /* 0x0000000c0300780c */ /* 0x000fe40003f66070 */
[----:B------:R-:W-:Y:S02]  /*8360*/  SHF.R.U32.HI R7, RZ, 0x3, R5 ;  /* 0x00000003ff077819 */ /* 0x000fe40000011605 */
[----:B------:R-:W-:Y:S02]  /*8370*/  SEL R5, RZ, 0x1, !P1 ;  /* 0x00000001ff057807 */ /* 0x000fe40004800000 */
[----:B------:R-:W-:Y:S01]  /*8380*/  ISETP.GE.U32.AND P1, PT, R16, UR4, PT ;  /* 0x0000000410007c0c */ /* 0x000fe2000bf26070 */
[----:B------:R-:W-:Y:S01]  /*8390*/  IMAD R12, R7, -0xc, R12 ;  /* 0xfffffff4070c7824 */ /* 0x000fe200078e020c */
[----:B------:R-:W-:Y:S01]  /*83a0*/  LOP3.LUT R0, R0, R5, RZ, 0x3c, !PT ;  /* 0x0000000500007212 */ /* 0x000fe200078e3cff */
[----:B------:R-:W-:Y:S01]  /*83b0*/  IMAD.MOV.U32 R5, RZ, RZ, -0x1 ;  /* 0xffffffffff057424 */ /* 0x000fe200078e00ff */
[----:B------:R-:W-:Y:S01]  /*83c0*/  ISETP.GE.U32.AND.EX P1, PT, R17, UR5, PT, P1 ;  /* 0x0000000511007c0c */ /* 0x000fe2000bf26110 */
[----:B-1----:R-:W-:-:S02]  /*83d0*/  IMAD.MOV.U32 R6, RZ, RZ, -0x1 ;  /* 0xffffffffff067424 */ /* 0x002fc400078e00ff */
[--C-:B------:R-:W-:Y:S02]  /*83e0*/  @P3 LOP3.LUT R0, R0, 0x1, R7.reuse, 0x78, !PT ;  /* 0x0000000100003812 */ /* 0x100fe400078e7807 */
[----:B------:R-:W-:-:S08]  /*83f0*/  PRMT R7, RZ, 0x7610, R7 ;  /* 0x00007610ff077816 */ /* 0x000fd00000000007 */
[----:B------:R-:W-:Y:S05]  /*8400*/  @P1 BRA `(.L_x_155) ;  /* 0x0000000400501947 */ /* 0x000fea0003800000 */
[----:B------:R-:W-:Y:S01]  /*8410*/  ULDC.64 UR4, c[0x0][0x8d0] ;  /* 0x0002340000047ab9 */ /* 0x000fe20000000a00 */
[----:B------:R-:W1:Y:S01]  /*8420*/  S2R R15, SR_CTAID.X ;  /* 0x00000000000f7919 */ /* 0x000e620000002500 */
[----:B------:R-:W-:Y:S01]  /*8430*/  ISETP.NE.U32.AND P1, PT, RZ, UR4, PT ;  /* 0x00000004ff007c0c */ /* 0x000fe2000bf25070 */
[----:B------:R-:W-:Y:S01]  /*8440*/  ULDC UR7, c[0x0][0x8d8] ;  /* 0x0002360000077ab9 */ /* 0x000fe20000000800 */
[----:B------:R-:W-:Y:S01]  /*8450*/  IMAD.MOV.U32 R4, RZ, RZ, R16 ;  /* 0x000000ffff047224 */ /* 0x000fe200078e0010 */
[----:B------:R-:W2:Y:S01]  /*8460*/  S2R R14, SR_CTAID.Y ;  /* 0x00000000000e7919 */ /* 0x000ea20000002600 */
[----:B------:R-:W-:Y:S01]  /*8470*/  ISETP.NE.AND.EX P1, PT, RZ, UR5, PT, P1 ;  /* 0x00000005ff007c0c */ /* 0x000fe2000bf25310 */
[----:B------:R-:W-:-:S12]  /*8480*/  IMAD.MOV.U32 R5, RZ, RZ, R17 ;  /* 0x000000ffff057224 */ /* 0x000fd800078e0011 */
[----:B------:R-:W-:Y:S05]  /*8490*/  @!P1 BRA `(.L_x_156) ;  /* 0x0000000000289947 */ /* 0x000fea0003800000 */
[----:B------:R-:W-:Y:S02]  /*84a0*/  ULDC UR6, c[0x0][0x8dc] ;  /* 0x0002370000067ab9 */ /* 0x000fe40000000800 */
[----:B------:R-:W-:-:S05]  /*84b0*/  IADD3 R9, P1, R16, UR6, RZ ;  /* 0x0000000610097c10 */ /* 0x000fca000ff3e0ff */
[----:B------:R-:W-:-:S04]  /*84c0*/  IMAD.X R21, RZ, RZ, R17, P1 ;  /* 0x000000ffff157224 */ /* 0x000fc800008e0611 */
[----:B------:R-:W-:-:S04]  /*84d0*/  IMAD.WIDE.U32 R6, R21, UR4, RZ ;  /* 0x0000000415067c25 */ /* 0x000fc8000f8e00ff */
[----:B------:R-:W-:-:S04]  /*84e0*/  IMAD.WIDE.U32 R6, P1, R9, UR5, R6 ;  /* 0x0000000509067c25 */ /* 0x000fc8000f820006 */
[----:B------:R-:W-:Y:S01]  /*84f0*/  IMAD.WIDE.U32 R8, R9, UR4, RZ ;  /* 0x0000000409087c25 */ /* 0x000fe2000f8e00ff */
[----:B------:R-:W-:-:S03]  /*8500*/  IADD3.X R5, RZ, RZ, RZ, P1, !PT ;  /* 0x000000ffff057210 */ /* 0x000fc60000ffe4ff */
[----:B------:R-:W-:Y:S01]  /*8510*/  IMAD.MOV.U32 R4, RZ, RZ, R7 ;  /* 0x000000ffff047224 */ /* 0x000fe200078e0007 */
[----:B------:R-:W-:-:S05]  /*8520*/  IADD3 RZ, P1, R9, R6, RZ ;  /* 0x0000000609ff7210 */ /* 0x000fca0007f3e0ff */
[----:B------:R-:W-:-:S08]  /*8530*/  IMAD.WIDE.U32.X R4, R21, UR5, R4, P1 ;  /* 0x0000000515047c25 */ /* 0x000fd000088e0404 */
.L_x_156:
[--C-:B------:R-:W-:Y:S01]  /*8540*/  SHF.R.U64 R8, R4, UR7, R5.reuse ;  /* 0x0000000704087c19 */ /* 0x100fe20008001205 */
[----:B------:R-:W-:Y:S01]  /*8550*/  ULDC.64 UR4, c[0x0][0x8c8] ;  /* 0x0002320000047ab9 */ /* 0x000fe20000000a00 */
[----:B------:R-:W-:Y:S01]  /*8560*/  SHF.R.U32.HI R4, RZ, UR7, R5 ;  /* 0x00000007ff047c19 */ /* 0x000fe20008011605 */
[----:B------:R-:W3:Y:S01]  /*8570*/  LDC R24, c[0x0][0x144] ;  /* 0x00005100ff187b82 */ /* 0x000ee20000000800 */
[----:B------:R-:W-:Y:S01]  /*8580*/  IADD3 R7, P1, RZ, -R8, RZ ;  /* 0x80000008ff077210 */ /* 0x000fe20007f3e0ff */
[----:B------:R-:W-:Y:S01]  /*8590*/  ULDC.64 UR8, c[0x0][0x8e8] ;  /* 0x00023a0000087ab9 */ /* 0x000fe20000000a00 */
[----:B-1----:R-:W-:Y:S01]  /*85a0*/  I2FP.F32.U32 R9, R15 ;  /* 0x0000000f00097245 */ /* 0x002fe20000201000 */
[----:B------:R-:W-:Y:S02]  /*85b0*/  ULDC UR6, c[0x0][0x8b0] ;  /* 0x00022c0000067ab9 */ /* 0x000fe40000000800 */
[----:B------:R-:W-:Y:S01]  /*85c0*/  IMAD.X R4, RZ, RZ, ~R4, P1 ;  /* 0x000000ffff047224 */ /* 0x000fe200008e0e04 */
[----:B------:R-:W-:Y:S01]  /*85d0*/  ISETP.NE.U32.AND P1, PT, RZ, UR8, PT ;  /* 0x00000008ff007c0c */ /* 0x000fe2000bf25070 */
[----:B------:R-:W1:Y:S02]  /*85e0*/  LDC R21, c[0x0][0x148] ;  /* 0x00005200ff157b82 */ /* 0x000e640000000800 */
[----:B------:R-:W-:Y:S01]  /*85f0*/  IMAD R6, R4, UR4, RZ ;  /* 0x0000000404067c24 */ /* 0x000fe2000f8e02ff */
[----:B------:R-:W-:Y:S01]  /*8600*/  ISETP.NE.AND.EX P1, PT, RZ, UR9, PT, P1 ;  /* 0x00000009ff007c0c */ /* 0x000fe2000bf25310 */
[----:B------:R-:W-:Y:S01]  /*8610*/  IMAD.WIDE.U32 R4, R7, UR4, R16 ;  /* 0x0000000407047c25 */ /* 0x000fe2000f8e0010 */
[----:B------:R-:W-:-:S03]  /*8620*/  ULDC UR4, c[0x0][0x150] ;  /* 0x0000540000047ab9 */ /* 0x000fc60000000800 */
[----:B------:R-:W-:Y:S02]  /*8630*/  IMAD R7, R7, UR5, R6 ;  /* 0x0000000507077c24 */ /* 0x000fe4000f8e0206 */
[----:B------:R-:W-:Y:S01]  /*8640*/  FMUL R6, R9, UR4 ;  /* 0x0000000409067c20 */ /* 0x000fe20008400000 */
[----:B------:R-:W-:Y:S01]  /*8650*/  ULDC UR4, c[0x0][0x8c0] ;  /* 0x0002300000047ab9 */ /* 0x000fe20000000800 */
[----:B------:R-:W-:Y:S01]  /*8660*/  ULDC UR5, c[0x0][0x154] ;  /* 0x0000550000057ab9 */ /* 0x000fe20000000800 */
[----:B------:R-:W-:-:S03]  /*8670*/  IMAD.IADD R5, R5, 0x1, R7 ;  /* 0x0000000105057824 */ /* 0x000fc600078e0207 */
[----:B------:R-:W4:Y:S02]  /*8680*/  F2I.U32.TRUNC.NTZ R6, R6 ;  /* 0x0000000600067305 */ /* 0x000f24000020f000 */
[----:B------:R-:W-:Y:S02]  /*8690*/  SHF.R.U64 R9, R4, UR4, R5 ;  /* 0x0000000404097c19 */ /* 0x000fe40008001205 */
[----:B--2---:R-:W-:-:S05]  /*86a0*/  I2FP.F32.U32 R4, R14 ;  /* 0x0000000e00047245 */ /* 0x004fca0000201000 */
[----:B------:R-:W-:Y:S01]  /*86b0*/  FMUL R22, R4, UR5 ;  /* 0x0000000504167c20 */ /* 0x000fe20008400000 */
[----:B------:R-:W-:Y:S01]  /*86c0*/  SHF.R.U32.HI R4, RZ, UR4, R5 ;  /* 0x00000004ff047c19 */ /* 0x000fe20008011605 */
[----:B------:R-:W-:-:S03]  /*86d0*/  ULDC UR4, c[0x0][0x900] ;  /* 0x0002400000047ab9 */ /* 0x000fc60000000800 */
[--C-:B------:R-:W-:Y:S01]  /*86e0*/  SHF.R.U32.HI R5, RZ, UR6, R4.reuse ;  /* 0x00000006ff057c19 */ /* 0x100fe20008011604 */
[----:B------:R-:W2:Y:S01]  /*86f0*/  F2I.U32.TRUNC.NTZ R22, R22 ;  /* 0x0000001600167305 */ /* 0x000ea2000020f000 */
[----:B------:R-:W-:Y:S01]  /*8700*/  SHF.R.U64 R20, R9, UR6, R4 ;  /* 0x0000000609147c19 */ /* 0x000fe20008001204 */
[----:B----4-:R-:W-:Y:S01]  /*8710*/  IMAD.MOV R6, RZ, RZ, -R6 ;  /* 0x000000ffff067224 */ /* 0x010fe200078e0a06 */
[--C-:B------:R-:W-:Y:S02]  /*8720*/  SHF.R.U32.HI R23, RZ, UR4, R5.reuse ;  /* 0x00000004ff177c19 */ /* 0x100fe40008011605 */
[----:B------:R-:W-:Y:S01]  /*8730*/  SHF.R.U64 R18, R20, UR4, R5 ;  /* 0x0000000414127c19 */ /* 0x000fe20008001205 */
[----:B---3--:R-:W-:Y:S02]  /*8740*/  IMAD R15, R24, R6, R15 ;  /* 0x00000006180f7224 */ /* 0x008fe400078e020f */
[----:B------:R-:W-:Y:S01]  /*8750*/  IMAD.MOV.U32 R5, RZ, RZ, R23 ;  /* 0x000000ffff057224 */ /* 0x000fe200078e0017 */
[----:B------:R-:W-:Y:S01]  /*8760*/  MOV R4, R18 ;  /* 0x0000001200047202 */ /* 0x000fe20000000f00 */
[----:B------:R-:W-:Y:S06]  /*8770*/  @!P1 BRA `(.L_x_157) ;  /* 0x0000000000289947 */ /* 0x000fec0003800000 */
[----:B------:R-:W-:Y:S02]  /*8780*/  ULDC UR4, c[0x0][0x8f4] ;  /* 0x00023d0000047ab9 */ /* 0x000fe40000000800 */
[----:B------:R-:W-:-:S05]  /*8790*/  IADD3 R5, P1, R18, UR4, RZ ;  /* 0x0000000412057c10 */ /* 0x000fca000ff3e0ff */
[----:B------:R-:W-:-:S04]  /*87a0*/  IMAD.X R23, RZ, RZ, R23, P1 ;  /* 0x000000ffff177224 */ /* 0x000fc800008e0617 */
[----:B------:R-:W-:-:S04]  /*87b0*/  IMAD.WIDE.U32 R6, R23, UR8, RZ ;  /* 0x0000000817067c25 */ /* 0x000fc8000f8e00ff */
[----:B------:R-:W-:-:S04]  /*87c0*/  IMAD.WIDE.U32 R6, P1, R5, UR9, R6 ;  /* 0x0000000905067c25 */ /* 0x000fc8000f820006 */
[----:B------:R-:W-:-:S04]  /*87d0*/  IMAD.WIDE.U32 R4, R5, UR8, RZ ;  /* 0x0000000805047c25 */ /* 0x000fc8000f8e00ff */
[----:B------:R-:W-:Y:S01]  /*87e0*/  IMAD.MOV.U32 R4, RZ, RZ, R7 ;  /* 0x000000ffff047224 */ /* 0x000fe200078e0007 */
[----:B------:R-:W-:Y:S01]  /*87f0*/  IADD3 RZ, P3, R5, R6, RZ ;  /* 0x0000000605ff7210 */ /* 0x000fe20007f7e0ff */
[----:B------:R-:W-:-:S04]  /*8800*/  IMAD.X R5, RZ, RZ, RZ, P1 ;  /* 0x000000ffff057224 */ /* 0x000fc800008e06ff */
[----:B------:R-:W-:-:S08]  /*8810*/  IMAD.WIDE.U32.X R4, R23, UR9, R4, P3 ;  /* 0x0000000917047c25 */ /* 0x000fd000098e0404 */
.L_x_157:
[----:B------:R-:W-:Y:S01]  /*8820*/  ISETP.NE.AND P1, PT, R2, 0x1, PT ;  /* 0x000000010200780c */ /* 0x000fe20003f25270 */
[----:B------:R-:W-:Y:S01]  /*8830*/  ULDC UR4, c[0x0][0x8f0] ;  /* 0x00023c0000047ab9 */ /* 0x000fe20000000800 */
[----:B--2---:R-:W-:Y:S01]  /*8840*/  IADD3 R22, -R22, RZ, RZ ;  /* 0x000000ff16167210 */ /* 0x004fe20007ffe1ff */
[----:B------:R-:W-:Y:S01]  /*8850*/  ULDC UR5, c[0x0][0x8b8] ;  /* 0x00022e0000057ab9 */ /* 0x000fe20000000800 */
[----:B------:R-:W-:Y:S01]  /*8860*/  SHF.R.U64 R5, R4, UR4, R5 ;  /* 0x0000000404057c19 */ /* 0x000fe20008001205 */
[----:B------:R-:W-:Y:S01]  /*8870*/  ULDC UR4, c[0x0][0x8e0] ;  /* 0x0002380000047ab9 */ /* 0x000fe20000000800 */
[----:B------:R-:W-:Y:S01]  /*8880*/  LOP3.LUT R20, R20, UR16, RZ, 0xc0, !PT ;  /* 0x0000001014147c12 */ /* 0x000fe2000f8ec0ff */
[----:B------:R-:W-:Y:S01]  /*8890*/  IMAD.MOV.U32 R6, RZ, RZ, R8 ;  /* 0x000000ffff067224 */ /* 0x000fe200078e0008 */
[----:B------:R-:W-:Y:S01]  /*88a0*/  LOP3.LUT R9, R9, UR15, RZ, 0xc0, !PT ;  /* 0x0000000f09097c12 */ /* 0x000fe2000f8ec0ff */
[----:B------:R-:W-:Y:S02]  /*88b0*/  IMAD.MOV R7, RZ, RZ, -R5 ;  /* 0x000000ffff077224 */ /* 0x000fe400078e0a05 */
[----:B------:R-:W-:-:S02]  /*88c0*/  IMAD R20, R5, UR17, R20 ;  /* 0x0000001105147c24 */ /* 0x000fc4000f8e0214 */
[----:B-1----:R-:W-:Y:S02]  /*88d0*/  @P1 IMAD R15, R21, R22, R14 ;  /* 0x00000016150f1224 */ /* 0x002fe400078e020e */
[----:B------:R-:W-:Y:S01]  /*88e0*/  IMAD R18, R7, UR4, R18 ;  /* 0x0000000407127c24 */ /* 0x000fe2000f8e0212 */
[----:B------:R-:W-:Y:S01]  /*88f0*/  ULDC UR4, c[0x0][0x8a8] ;  /* 0x00022a0000047ab9 */ /* 0x000fe20000000800 */
[----:B------:R-:W-:Y:S02]  /*8900*/  IMAD R15, R20, UR5, R15 ;  /* 0x00000005140f7c24 */ /* 0x000fe4000f8e020f */
[----:B------:R-:W-:Y:S02]  /*8910*/  IMAD R18, R18, UR4, R9 ;  /* 0x0000000412127c24 */ /* 0x000fe4000f8e0209 */
[----:B------:R-:W-:-:S03]  /*8920*/  IMAD.MOV.U32 R7, RZ, RZ, 0x1 ;  /* 0x00000001ff077424 */ /* 0x000fc600078e00ff */
[----:B------:R-:W-:Y:S02]  /*8930*/  SEL R4, R18, R15, !P1 ;  /* 0x0000000f12047207 */ /* 0x000fe40004800000 */
[----:B------:R-:W-:-:S07]  /*8940*/  SEL R5, R15, R18, !P1 ;  /* 0x000000120f057207 */ /* 0x000fce0004800000 */
.L_x_155:
[----:B------:R-:W-:Y:S05]  /*8950*/  BSYNC B1 ;  /* 0x0000000000017941 */ /* 0x000fea0003800000 */
.L_x_154:
[----:B------:R-:W-:-:S13]  /*8960*/  LOP3.LUT P1, RZ, R7, 0xff, RZ, 0xc0, !PT ;  /* 0x000000ff07ff7812 */ /* 0x000fda000782c0ff */
[----:B------:R-:W-:Y:S05]  /*8970*/  @P1 BRA `(.L_x_158) ;  /* 0xfffffff400501947 */ /* 0x000fea000383ffff */
[----:B------:R-:W-:Y:S05]  /*8980*/  BSYNC B0 ;  /* 0x0000000000007941 */ /* 0x000fea0003800000 */
.L_x_146:
[----:B------:R-:W-:-:S03]  /*8990*/  UMOV UR4, 0xffffffff ;  /* 0xffffffff00047882 */ /* 0x000fc60000000000 */
[----:B------:R-:W-:Y:S05]  /*89a0*/  BRA.DIV UR4, `(.L_x_159) ;  /* 0x0000000e04407947 */ /* 0x000fea000b800000 */
[----:B------:R-:W-:-:S13]  /*89b0*/  ELECT P6, URZ, PT ;  /* 0x00000000003f782f */ /* 0x000fda00038c0000 */
.L_x_192:
[----:B------:R-:W-:Y:S04]  /*89c0*/  BSSY B0, `(.L_x_160) ;  /* 0x0000073000007945 */ /* 0x000fe80003800000 */
[----:B------:R-:W-:Y:S05]  /*89d0*/  @!P6 BRA `(.L_x_161) ;  /* 0x0000000400c4e947 */ /* 0x000fea0003800000 */
[----:B------:R-:W-:-:S04]  /*89e0*/  LOP3.LUT R19, R19, 0x2, RZ, 0xfc, !PT ;  /* 0x0000000213137812 */ /* 0x000fc800078efcff */
[----:B------:R-:W-:-:S13]  /*89f0*/  ISETP.NE.AND P0, PT, R19, 0x3, PT ;  /* 0x000000031300780c */ /* 0x000fda0003f05270 */
[----:B------:R-:W-:Y:S05]  /*8a00*/  @!P0 BRA `(.L_x_162) ;  /* 0x0000000000048947 */ /* 0x000fea0003800000 */
[----:B------:R-:W-:Y:S01]  /*8a10*/  BPT.TRAP 0x1 ;  /* 0x000000040000795c */ /* 0x000fe20000300000 */
.L_x_162:
[----:B------:R-:W1:Y:S01]  /*8a20*/  S2R R3, SR_CgaCtaId ;  /* 0x0000000000037919 */ /* 0x000e620000008800 */
[----:B------:R-:W-:-:S04]  /*8a30*/  MOV R2, 0x400 ;  /* 0x0000040000027802 */ /* 0x000fc80000000f00 */
[----:B-1----:R-:W-:Y:S02]  /*8a40*/  LEA R3, R3, R2, 0x18 ;  /* 0x0000000203037211 */ /* 0x002fe400078ec0ff */
[----:B------:R-:W-:-:S03]  /*8a50*/  SHF.L.U32 R2, R0, 0x1f, RZ ;  /* 0x0000001f00027819 */ /* 0x000fc600000006ff */
[----:B------:R-:W-:-:S05]  /*8a60*/  VIADD R3, R3, 0x60 ;  /* 0x0000006003037836 */ /* 0x000fca0000000000 */
[C---:B------:R-:W-:Y:S01]  /*8a70*/  LEA R7, R12.reuse, R3, 0x3 ;  /* 0x000000030c077211 */ /* 0x040fe200078e18ff */
[----:B------:R-:W-:-:S03]  /*8a80*/  VIADD R12, R12, 0x1 ;  /* 0x000000010c0c7836 */ /* 0x000fc60000000000 */
[----:B------:R-:W1:Y:S02]  /*8a90*/  SYNCS.PHASECHK.TRANS64.TRYWAIT P0, [R7+URZ], R2 ;  /* 0x00000002070075a7 */ /* 0x000e64000800017f */
[----:B------:R-:W-:-:S04]  /*8aa0*/  ISETP.NE.AND P1, PT, R12, 0xc, PT ;  /* 0x0000000c0c00780c */ /* 0x000fc80003f25270 */
[----:B------:R-:W-:Y:S02]  /*8ab0*/  SEL R5, RZ, 0x1, P1 ;  /* 0x00000001ff057807 */ /* 0x000fe40000800000 */
[----:B------:R-:W-:Y:S02]  /*8ac0*/  SEL R12, R12, RZ, P1 ;  /* 0x000000ff0c0c7207 */ /* 0x000fe40000800000 */
[----:B------:R-:W-:-:S03]  /*8ad0*/  LOP3.LUT R5, R0, R5, RZ, 0x3c, !PT ;  /* 0x0000000500057212 */ /* 0x000fc600078e3cff */
[----:B------:R-:W-:Y:S01]  /*8ae0*/  IMAD R9, R12, 0x8, R3 ;  /* 0x000000080c097824 */ /* 0x000fe200078e0203 */
[----:B------:R-:W-:Y:S01]  /*8af0*/  SHF.L.U32 R4, R5, 0x1f, RZ ;  /* 0x0000001f05047819 */ /* 0x000fe200000006ff */
[----:B-1----:R-:W-:Y:S06]  /*8b00*/  @!P0 BRA `(.L_x_163) ;  /* 0x0000000c00088947 */ /* 0x002fec0003800000 */
.L_x_193:
[----:B------:R-:W2:Y:S01]  /*8b10*/  SYNCS.PHASECHK.TRANS64.TRYWAIT P0, [R9+URZ], R4 ;  /* 0x00000004090075a7 */ /* 0x000ea2000800017f */
[----:B------:R-:W-:-:S05]  /*8b20*/  VIADD R0, R12, 0x1 ;  /* 0x000000010c007836 */ /* 0x000fca0000000000 */
[----:B------:R-:W-:-:S04]  /*8b30*/  ISETP.NE.AND P1, PT, R0, 0xc, PT ;  /* 0x0000000c0000780c */ /* 0x000fc80003f25270 */
[----:B-1----:R-:W-:Y:S02]  /*8b40*/  SEL R2, RZ, 0x1, P1 ;  /* 0x00000001ff027807 */ /* 0x002fe40000800000 */
[----:B------:R-:W-:Y:S02]  /*8b50*/  SEL R0, R0, RZ, P1 ;  /* 0x000000ff00007207 */ /* 0x000fe40000800000 */
[----:B------:R-:W-:-:S03]  /*8b60*/  LOP3.LUT R7, R5, R2, RZ, 0x3c, !PT ;  /* 0x0000000205077212 */ /* 0x000fc600078e3cff */
[----:B------:R-:W-:Y:S01]  /*8b70*/  IMAD R6, R0, 0x8, R3 ;  /* 0x0000000800067824 */ /* 0x000fe200078e0203 */
[----:B------:R-:W-:Y:S01]  /*8b80*/  SHF.L.U32 R5, R7, 0x1f, RZ ;  /* 0x0000001f07057819 */ /* 0x000fe200000006ff */
[----:B--2---:R-:W-:Y:S06]  /*8b90*/  @!P0 BRA `(.L_x_164) ;  /* 0x0000000800f88947 */ /* 0x004fec0003800000 */
.L_x_194:
[----:B------:R-:W2:Y:S01]  /*8ba0*/  SYNCS.PHASECHK.TRANS64.TRYWAIT P0, [R6+URZ], R5 ;  /* 0x00000005060075a7 */ /* 0x000ea2000800017f */
[----:B------:R-:W-:-:S04]  /*8bb0*/  IADD3 R0, R0, 0x1, RZ ;  /* 0x0000000100007810 */ /* 0x000fc80007ffe0ff */
[----:B------:R-:W-:-:S04]  /*8bc0*/  ISETP.NE.AND P1, PT, R0, 0xc, PT ;  /* 0x0000000c0000780c */ /* 0x000fc80003f25270 */
[----:B------:R-:W-:Y:S02]  /*8bd0*/  SEL R2, RZ, 0x1, P1 ;  /* 0x00000001ff027807 */ /* 0x000fe40000800000 */
[----:B------:R-:W-:Y:S02]  /*8be0*/  SEL R0, R0, RZ, P1 ;  /* 0x000000ff00007207 */ /* 0x000fe40000800000 */
[----:B------:R-:W-:-:S03]  /*8bf0*/  LOP3.LUT R7, R7, R2, RZ, 0x3c, !PT ;  /* 0x0000000207077212 */ /* 0x000fc600078e3cff */
[----:B-1----:R-:W-:Y:S01]  /*8c00*/  IMAD R9, R0, 0x8, R3 ;  /* 0x0000000800097824 */ /* 0x002fe200078e0203 */
[----:B------:R-:W-:Y:S01]  /*8c10*/  SHF.L.U32 R4, R7, 0x1f, RZ ;  /* 0x0000001f07047819 */ /* 0x000fe200000006ff */
[----:B--2---:R-:W-:Y:S06]  /*8c20*/  @!P0 BRA `(.L_x_165) ;  /* 0x0000000800e88947 */ /* 0x004fec0003800000 */
.L_x_195:
[----:B------:R-:W2:Y:S01]  /*8c30*/  SYNCS.PHASECHK.TRANS64.TRYWAIT P0, [R9+URZ], R4 ;  /* 0x00000004090075a7 */ /* 0x000ea2000800017f */
[----:B------:R-:W-:-:S05]  /*8c40*/  VIADD R0, R0, 0x1 ;  /* 0x0000000100007836 */ /* 0x000fca0000000000 */
[----:B------:R-:W-:-:S04]  /*8c50*/  ISETP.NE.AND P1, PT, R0, 0xc, PT ;  /* 0x0000000c0000780c */ /* 0x000fc80003f25270 */
[----:B------:R-:W-:Y:S02]  /*8c60*/  SEL R2, RZ, 0x1, P1 ;  /* 0x00000001ff027807 */ /* 0x000fe40000800000 */
[----:B------:R-:W-:Y:S02]  /*8c70*/  SEL R0, R0, RZ, P1 ;  /* 0x000000ff00007207 */ /* 0x000fe40000800000 */
[----:B------:R-:W-:-:S03]  /*8c80*/  LOP3.LUT R7, R7, R2, RZ, 0x3c, !PT ;  /* 0x0000000207077212 */ /* 0x000fc600078e3cff */
[----:B-1----:R-:W-:Y:S01]  /*8c90*/  IMAD R6, R0, 0x8, R3 ;  /* 0x0000000800067824 */ /* 0x002fe200078e0203 */
[----:B------:R-:W-:Y:S01]  /*8ca0*/  SHF.L.U32 R5, R7, 0x1f, RZ ;  /* 0x0000001f07057819 */ /* 0x000fe200000006ff */
[----:B--2---:R-:W-:Y:S06]  /*8cb0*/  @!P0 BRA `(.L_x_166) ;  /* 0x0000000800d88947 */ /* 0x004fec0003800000 */
.L_x_196:
[----:B------:R-:W2:Y:S01]  /*8cc0*/  SYNCS.PHASECHK.TRANS64.TRYWAIT P0, [R6+URZ], R5 ;  /* 0x00000005060075a7 */ /* 0x000ea2000800017f */
[----:B------:R-:W-:-:S05]  /*8cd0*/  VIADD R0, R0, 0x1 ;  /* 0x0000000100007836 */ /* 0x000fca0000000000 */
[----:B------:R-:W-:-:S04]  /*8ce0*/  ISETP.NE.AND P1, PT, R0, 0xc, PT ;  /* 0x0000000c0000780c */ /* 0x000fc80003f25270 */
[----:B------:R-:W-:Y:S02]  /*8cf0*/  SEL R2, RZ, 0x1, P1 ;  /* 0x00000001ff027807 */ /* 0x000fe40000800000 */
[----:B------:R-:W-:Y:S02]  /*8d00*/  SEL R0, R0, RZ, P1 ;  /* 0x000000ff00007207 */ /* 0x000fe40000800000 */
[----:B------:R-:W-:Y:S02]  /*8d10*/  LOP3.LUT R7, R7, R2, RZ, 0x3c, !PT ;  /* 0x0000000207077212 */ /* 0x000fe400078e3cff */
[----:B-1----:R-:W-:Y:S02]  /*8d20*/  LEA R9, R0, R3, 0x3 ;  /* 0x0000000300097211 */ /* 0x002fe400078e18ff */
[----:B------:R-:W-:Y:S01]  /*8d30*/  SHF.L.U32 R4, R7, 0x1f, RZ ;  /* 0x0000001f07047819 */ /* 0x000fe200000006ff */
[----:B--2---:R-:W-:Y:S06]  /*8d40*/  @!P0 BRA `(.L_x_167) ;  /* 0x0000000800c88947 */ /* 0x004fec0003800000 */
.L_x_197:
        /* <DEDUP_REMOVED lines=9> */
.L_x_198:
        /* <DEDUP_REMOVED lines=9> */
.L_x_199:
        /* <DEDUP_REMOVED lines=9> */
.L_x_200:
        /* <DEDUP_REMOVED lines=9> */
.L_x_201:
        /* <DEDUP_REMOVED lines=9> */
.L_x_202:
[----:B------:R-:W2:Y:S01]  /*9020*/  SYNCS.PHASECHK.TRANS64.TRYWAIT P0, [R6+URZ], R5 ;  /* 0x00000005060075a7 */ /* 0x000ea2000800017f */
[----:B------:R-:W-:-:S05]  /*9030*/  VIADD R0, R0, 0x1 ;  /* 0x0000000100007836 */ /* 0x000fca0000000000 */
[----:B------:R-:W-:-:S04]  /*9040*/  ISETP.NE.AND P1, PT, R0, 0xc, PT ;  /* 0x0000000c0000780c */ /* 0x000fc80003f25270 */
[----:B------:R-:W-:Y:S02]  /*9050*/  SEL R2, RZ, 0x1, P1 ;  /* 0x00000001ff027807 */ /* 0x000fe40000800000 */
[----:B------:R-:W-:Y:S02]  /*9060*/  SEL R0, R0, RZ, P1 ;  /* 0x000000ff00007207 */ /* 0x000fe40000800000 */
[----:B------:R-:W-:Y:S01]  /*9070*/  LOP3.LUT R2, R7, R2, RZ, 0x3c, !PT ;  /* 0x0000000207027212 */ /* 0x000fe200078e3cff */
[----:B--2---:R-:W-:Y:S06]  /*9080*/  @!P0 BRA `(.L_x_173) ;  /* 0x0000000800708947 */ /* 0x004fec0003800000 */
.L_x_203:
[----:B------:R-:W-:Y:S01]  /*9090*/  IMAD R3, R0, 0x8, R3 ;  /* 0x0000000800037824 */ /* 0x000fe200078e0203 */
[----:B------:R-:W-:-:S07]  /*90a0*/  SHF.L.U32 R0, R2, 0x1f, RZ ;  /* 0x0000001f02007819 */ /* 0x000fce00000006ff */
.L_x_174:
[----:B---3--:R3:W4:Y:S02]  /*90b0*/  SYNCS.PHASECHK.TRANS64.TRYWAIT P0, [R3+URZ], R0 ;  /* 0x00000000030075a7 */ /* 0x008724000800017f */
[----:B----4-:R-:W-:Y:S05]  /*90c0*/  @!P0 NANOSLEEP.SYNCS 0x989680 ;  /* 0x009896800000895d */ /* 0x010fea0003900000 */
[----:B------:R-:W4:Y:S02]  /*90d0*/  @!P0 SYNCS.PHASECHK.TRANS64 P0, [R3+URZ], R0 ;  /* 0x00000000030085a7 */ /* 0x000f24000800007f */
[----:B----4-:R-:W-:Y:S05]  /*90e0*/  @!P0 BRA `(.L_x_174) ;  /* 0xfffffffc00f08947 */ /* 0x010fea000383ffff */
.L_x_161:
[----:B------:R-:W-:Y:S05]  /*90f0*/  BSYNC B0 ;  /* 0x0000000000007941 */ /* 0x000fea0003800000 */
.L_x_160:
[----:B------:R-:W-:Y:S05]  /*9100*/  EXIT ;  /* 0x000000000000794d */ /* 0x000fea0003800000 */
.L_x_21:
[----:B---3--:R-:W-:-:S04]  /*9110*/  IMAD.U32 R5, RZ, RZ, UR5 ;  /* 0x00000005ff057e24 */ /* 0x008fc8000f8e00ff */
[----:B------:R3:W4:Y:S03]  /*9120*/  SYNCS.PHASECHK.TRANS64.TRYWAIT P0, [R5+URZ], R0 ;  /* 0x00000000050075a7 */ /* 0x000726000800017f */
[----:B----4-:R-:W-:Y:S05]  /*9130*/  @!P0 NANOSLEEP.SYNCS 0x989680 ;  /* 0x009896800000895d */ /* 0x010fea0003900000 */
[----:B------:R-:W4:Y:S02]  /*9140*/  @!P0 SYNCS.PHASECHK.TRANS64 P0, [R5+URZ], R0 ;  /* 0x00000000050085a7 */ /* 0x000f24000800007f */
[----:B----4-:R-:W-:Y:S05]  /*9150*/  @!P0 BRA `(.L_x_21) ;  /* 0xfffffffc00ec8947 */ /* 0x010fea000383ffff */
[----:B------:R-:W-:Y:S05]  /*9160*/  BRA `(.L_x_20) ;  /* 0xffffff8800647947 */ /* 0x000fea000383ffff */
.L_x_27:
[----:B---3--:R-:W-:-:S04]  /*9170*/  IMAD.U32 R5, RZ, RZ, UR8 ;  /* 0x00000008ff057e24 */ /* 0x008fc8000f8e00ff */
[----:B------:R3:W4:Y:S03]  /*9180*/  SYNCS.PHASECHK.TRANS64.TRYWAIT P0, [R5+URZ], R4 ;  /* 0x00000004050075a7 */ /* 0x000726000800017f */
[----:B----4-:R-:W-:Y:S05]  /*9190*/  @!P0 NANOSLEEP.SYNCS 0x989680 ;  /* 0x009896800000895d */ /* 0x010fea0003900000 */
[----:B------:R-:W4:Y:S02]  /*91a0*/  @!P0 SYNCS.PHASECHK.TRANS64 P0, [R5+URZ], R4 ;  /* 0x00000004050085a7 */ /* 0x000f24000800007f */
[----:B----4-:R-:W-:Y:S05]  /*91b0*/  @!P0 BRA `(.L_x_27) ;  /* 0xfffffffc00ec8947 */ /* 0x010fea000383ffff */
[----:B------:R-:W-:Y:S05]  /*91c0*/  BRA `(.L_x_26) ;  /* 0xffffff9000a07947 */ /* 0x000fea000383ffff */
.L_x_51:
[----:B--2---:R2:W3:Y:S02]  /*91d0*/  SYNCS.PHASECHK.TRANS64.TRYWAIT P0, [R13+URZ+0xc0], R0 ;  /* 0x0000c0000d0075a7 */ /* 0x0044e4000800017f */
[----:B---3--:R-:W-:Y:S05]  /*91e0*/  @!P0 NANOSLEEP.SYNCS 0x989680 ;  /* 0x009896800000895d */ /* 0x008fea0003900000 */
[----:B------:R-:W3:Y:S02]  /*91f0*/  @!P0 SYNCS.PHASECHK.TRANS64 P0, [R13+URZ+0xc0], R0 ;  /* 0x0000c0000d0085a7 */ /* 0x000ee4000800007f */
[----:B---3--:R-:W-:Y:S05]  /*9200*/  @!P0 BRA `(.L_x_51) ;  /* 0xfffffffc00f08947 */ /* 0x008fea000383ffff */
[----:B------:R-:W-:Y:S05]  /*9210*/  BRA `(.L_x_175) ;  /* 0xffffffa400a87947 */ /* 0x000fea000383ffff */
.L_x_62:
[----:B--2---:R2:W3:Y:S02]  /*9220*/  SYNCS.PHASECHK.TRANS64.TRYWAIT P1, [R14+URZ+0xc0], R9 ;  /* 0x0000c0090e0075a7 */ /* 0x0044e4000802017f */
[----:B---3--:R-:W-:Y:S05]  /*9230*/  @!P1 NANOSLEEP.SYNCS 0x989680 ;  /* 0x009896800000995d */ /* 0x008fea0003900000 */
[----:B------:R-:W3:Y:S02]  /*9240*/  @!P1 SYNCS.PHASECHK.TRANS64 P1, [R14+URZ+0xc0], R9 ;  /* 0x0000c0090e0095a7 */ /* 0x000ee4000802007f */
[----:B---3--:R-:W-:Y:S05]  /*9250*/  @!P1 BRA `(.L_x_62) ;  /* 0xfffffffc00f09947 */ /* 0x008fea000383ffff */
[----:B------:R-:W-:Y:S05]  /*9260*/  BRA `(.L_x_176) ;  /* 0xffffffb000407947 */ /* 0x000fea000383ffff */
.L_x_73:
[----:B--2---:R2:W3:Y:S02]  /*9270*/  SYNCS.PHASECHK.TRANS64.TRYWAIT P1, [R13+URZ+0xc0], R10 ;  /* 0x0000c00a0d0075a7 */ /* 0x0044e4000802017f */
[----:B---3--:R-:W-:Y:S05]  /*9280*/  @!P1 NANOSLEEP.SYNCS 0x989680 ;  /* 0x009896800000995d */ /* 0x008fea0003900000 */
[----:B------:R-:W3:Y:S02]  /*9290*/  @!P1 SYNCS.PHASECHK.TRANS64 P1, [R13+URZ+0xc0], R10 ;  /* 0x0000c00a0d0095a7 */ /* 0x000ee4000802007f */
[----:B---3--:R-:W-:Y:S05]  /*92a0*/  @!P1 BRA `(.L_x_73) ;  /* 0xfffffffc00f09947 */ /* 0x008fea000383ffff */
[----:B------:R-:W-:Y:S05]  /*92b0*/  BRA `(.L_x_177) ;  /* 0xffffffb800607947 */ /* 0x000fea000383ffff */
.L_x_84:
[----:B--2---:R2:W3:Y:S02]  /*92c0*/  SYNCS.PHASECHK.TRANS64.TRYWAIT P1, [R10+URZ+0xc0], R9 ;  /* 0x0000c0090a0075a7 */ /* 0x0044e4000802017f */
[----:B---3--:R-:W-:Y:S05]  /*92d0*/  @!P1 NANOSLEEP.SYNCS 0x989680 ;  /* 0x009896800000995d */ /* 0x008fea0003900000 */
[----:B------:R-:W3:Y:S02]  /*92e0*/  @!P1 SYNCS.PHASECHK.TRANS64 P1, [R10+URZ+0xc0], R9 ;  /* 0x0000c0090a0095a7 */ /* 0x000ee4000802007f */
[----:B---3--:R-:W-:Y:S05]  /*92f0*/  @!P1 BRA `(.L_x_84) ;  /* 0xfffffffc00f09947 */ /* 0x008fea000383ffff */
[----:B------:R-:W-:Y:S05]  /*9300*/  BRA `(.L_x_178) ;  /* 0xffffffc000807947 */ /* 0x000fea000383ffff */
.L_x_100:
[----:B-1----:R-:W-:-:S04]  /*9310*/  MOV R10, UR4 ;  /* 0x00000004000a7c02 */ /* 0x002fc80008000f00 */
[----:B------:R1:W2:Y:S03]  /*9320*/  SYNCS.PHASECHK.TRANS64.TRYWAIT P0, [R10+URZ+0x108], R3 ;  /* 0x000108030a0075a7 */ /* 0x0002a6000800017f */
[----:B--2---:R-:W-:Y:S05]  /*9330*/  @!P0 NANOSLEEP.SYNCS 0x989680 ;  /* 0x009896800000895d */ /* 0x004fea0003900000 */
[----:B------:R-:W2:Y:S02]  /*9340*/  @!P0 SYNCS.PHASECHK.TRANS64 P0, [R10+URZ+0x108], R3 ;  /* 0x000108030a0085a7 */ /* 0x000ea4000800007f */
[----:B--2---:R-:W-:Y:S05]  /*9350*/  @!P0 BRA `(.L_x_100) ;  /* 0xfffffffc00ec8947 */ /* 0x004fea000383ffff */
[----:B------:R-:W-:Y:S05]  /*9360*/  BRA `(.L_x_99) ;  /* 0xffffffd400dc7947 */ /* 0x000fea000383ffff */
.L_x_109:
[----:B-1----:R-:W-:-:S04]  /*9370*/  IMAD.U32 R5, RZ, RZ, UR5 ;  /* 0x00000005ff057e24 */ /* 0x002fc8000f8e00ff */
[----:B------:R1:W2:Y:S03]  /*9380*/  SYNCS.PHASECHK.TRANS64.TRYWAIT P1, [R5+URZ+0xe0], R4 ;  /* 0x0000e004050075a7 */ /* 0x0002a6000802017f */
[----:B--2---:R-:W-:Y:S05]  /*9390*/  @!P1 NANOSLEEP.SYNCS 0x989680 ;  /* 0x009896800000995d */ /* 0x004fea0003900000 */
[----:B------:R-:W2:Y:S02]  /*93a0*/  @!P1 SYNCS.PHASECHK.TRANS64 P1, [R5+URZ+0xe0], R4 ;  /* 0x0000e004050095a7 */ /* 0x000ea4000802007f */
[----:B--2---:R-:W-:Y:S05]  /*93b0*/  @!P1 BRA `(.L_x_109) ;  /* 0xfffffffc00ec9947 */ /* 0x004fea000383ffff */
[----:B------:R-:W-:Y:S05]  /*93c0*/  BRA `(.L_x_179) ;  /* 0xffffffd800c87947 */ /* 0x000fea000383ffff */
.L_x_115:
[----:B-12---:R-:W-:-:S04]  /*93d0*/  IMAD.U32 R5, RZ, RZ, UR5 ;  /* 0x00000005ff057e24 */ /* 0x006fc8000f8e00ff */
[----:B------:R1:W2:Y:S03]  /*93e0*/  SYNCS.PHASECHK.TRANS64.TRYWAIT P1, [R5+URZ+0xe8], R4 ;  /* 0x0000e804050075a7 */ /* 0x0002a6000802017f */
[----:B--2---:R-:W-:Y:S05]  /*93f0*/  @!P1 NANOSLEEP.SYNCS 0x989680 ;  /* 0x009896800000995d */ /* 0x004fea0003900000 */
[----:B------:R-:W2:Y:S02]  /*9400*/  @!P1 SYNCS.PHASECHK.TRANS64 P1, [R5+URZ+0xe8], R4 ;  /* 0x0000e804050095a7 */ /* 0x000ea4000802007f */
[----:B--2---:R-:W-:Y:S05]  /*9410*/  @!P1 BRA `(.L_x_115) ;  /* 0xfffffffc00ec9947 */ /* 0x004fea000383ffff */
[----:B------:R-:W-:Y:S05]  /*9420*/  BRA `(.L_x_180) ;  /* 0xffffffdc00107947 */ /* 0x000fea000383ffff */
.L_x_121:
[----:B-123--:R-:W-:-:S04]  /*9430*/  IMAD.U32 R5, RZ, RZ, UR5 ;  /* 0x00000005ff057e24 */ /* 0x00efc8000f8e00ff */
[----:B------:R1:W2:Y:S03]  /*9440*/  SYNCS.PHASECHK.TRANS64.TRYWAIT P1, [R5+URZ+0xf0], R4 ;  /* 0x0000f004050075a7 */ /* 0x0002a6000802017f */
[----:B--2---:R-:W-:Y:S05]  /*9450*/  @!P1 NANOSLEEP.SYNCS 0x989680 ;  /* 0x009896800000995d */ /* 0x004fea0003900000 */
[----:B------:R-:W2:Y:S02]  /*9460*/  @!P1 SYNCS.PHASECHK.TRANS64 P1, [R5+URZ+0xf0], R4 ;  /* 0x0000f004050095a7 */ /* 0x000ea4000802007f */
[----:B--2---:R-:W-:Y:S05]  /*9470*/  @!P1 BRA `(.L_x_121) ;  /* 0xfffffffc00ec9947 */ /* 0x004fea000383ffff */
[----:B------:R-:W-:Y:S05]  /*9480*/  BRA `(.L_x_181) ;  /* 0xffffffdc00607947 */ /* 0x000fea000383ffff */
.L_x_127:
[----:B-1234-:R-:W-:-:S04]  /*9490*/  MOV R5, UR5 ;  /* 0x0000000500057c02 */ /* 0x01efc80008000f00 */
[----:B------:R1:W2:Y:S03]  /*94a0*/  SYNCS.PHASECHK.TRANS64.TRYWAIT P1, [R5+URZ+0xf8], R4 ;  /* 0x0000f804050075a7 */ /* 0x0002a6000802017f */
[----:B--2---:R-:W-:Y:S05]  /*94b0*/  @!P1 NANOSLEEP.SYNCS 0x989680 ;  /* 0x009896800000995d */ /* 0x004fea0003900000 */
[----:B------:R-:W2:Y:S02]  /*94c0*/  @!P1 SYNCS.PHASECHK.TRANS64 P1, [R5+URZ+0xf8], R4 ;  /* 0x0000f804050095a7 */ /* 0x000ea4000802007f */
[----:B--2---:R-:W-:Y:S05]  /*94d0*/  @!P1 BRA `(.L_x_127) ;  /* 0xfffffffc00ec9947 */ /* 0x004fea000383ffff */
[----:B------:R-:W-:Y:S05]  /*94e0*/  BRA `(.L_x_182) ;  /* 0xffffffdc00b07947 */ /* 0x000fea000383ffff */
.L_x_139:
[----:B-1----:R1:W3:Y:S02]  /*94f0*/  SYNCS.PHASECHK.TRANS64.TRYWAIT P0, [R3+URZ+0xe0], R0 ;  /* 0x0000e000030075a7 */ /* 0x0022e4000800017f */
[----:B---3--:R-:W-:Y:S05]  /*9500*/  @!P0 NANOSLEEP.SYNCS 0x989680 ;  /* 0x009896800000895d */ /* 0x008fea0003900000 */
[----:B------:R-:W3:Y:S02]  /*9510*/  @!P0 SYNCS.PHASECHK.TRANS64 P0, [R3+URZ+0xe0], R0 ;  /* 0x0000e000030085a7 */ /* 0x000ee4000800007f */
[----:B---3--:R-:W-:Y:S05]  /*9520*/  @!P0 BRA `(.L_x_139) ;  /* 0xfffffffc00f08947 */ /* 0x008fea000383ffff */
[----:B------:R-:W-:Y:S05]  /*9530*/  BRA `(.L_x_183) ;  /* 0xffffffe400b07947 */ /* 0x000fea000383ffff */
.L_x_141:
[----:B---3--:R3:W4:Y:S02]  /*9540*/  SYNCS.PHASECHK.TRANS64.TRYWAIT P0, [R3+URZ+0xe8], R0 ;  /* 0x0000e800030075a7 */ /* 0x008724000800017f */
[----:B----4-:R-:W-:Y:S05]  /*9550*/  @!P0 NANOSLEEP.SYNCS 0x989680 ;  /* 0x009896800000895d */ /* 0x010fea0003900000 */
[----:B------:R-:W4:Y:S02]  /*9560*/  @!P0 SYNCS.PHASECHK.TRANS64 P0, [R3+URZ+0xe8], R0 ;  /* 0x0000e800030085a7 */ /* 0x000f24000800007f */
[----:B----4-:R-:W-:Y:S05]  /*9570*/  @!P0 BRA `(.L_x_141) ;  /* 0xfffffffc00f08947 */ /* 0x010fea000383ffff */
[----:B------:R-:W-:Y:S05]  /*9580*/  BRA `(.L_x_184) ;  /* 0xffffffe400ac7947 */ /* 0x000fea000383ffff */
.L_x_143:
[----:B----4-:R4:W1:Y:S02]  /*9590*/  SYNCS.PHASECHK.TRANS64.TRYWAIT P0, [R3+URZ+0xf0], R0 ;  /* 0x0000f000030075a7 */ /* 0x010864000800017f */
[----:B-1----:R-:W-:Y:S05]  /*95a0*/  @!P0 NANOSLEEP.SYNCS 0x989680 ;  /* 0x009896800000895d */ /* 0x002fea0003900000 */
[----:B------:R-:W1:Y:S02]  /*95b0*/  @!P0 SYNCS.PHASECHK.TRANS64 P0, [R3+URZ+0xf0], R0 ;  /* 0x0000f000030085a7 */ /* 0x000e64000800007f */
[----:B-1----:R-:W-:Y:S05]  /*95c0*/  @!P0 BRA `(.L_x_143) ;  /* 0xfffffffc00f08947 */ /* 0x002fea000383ffff */
[----:B------:R-:W-:Y:S05]  /*95d0*/  BRA `(.L_x_185) ;  /* 0xffffffe400a87947 */ /* 0x000fea000383ffff */
.L_x_147:
[----:B------:R-:W-:Y:S01]  /*95e0*/  BSSY B1, `(.L_x_186) ;  /* 0x0000006000017945 */ /* 0x000fe20003800000 */
[----:B------:R-:W-:-:S07]  /*95f0*/  IMAD.MOV.U32 R15, RZ, RZ, -0x1 ;  /* 0xffffffffff0f7424 */ /* 0x000fce00078e00ff */
[----:B------:R-:W-:Y:S05]  /*9600*/  WARPSYNC.COLLECTIVE R15, `(.L_x_187) ;  /* 0x000000000f0c7348 */ /* 0x000fea0003c00000 */
[----:B------:R-:W-:Y:S02]  /*9610*/  ELECT P6, UR62, PT ;  /* 0x00000000003e782f */ /* 0x000fe400038c0000 */
[----:B------:R-:W-:Y:S01]  /*9620*/  MOV R14, UR62 ;  /* 0x0000003e000e7c02 */ /* 0x000fe20008000f00 */
[----:B------:R-:W-:Y:S10]  /*9630*/  ENDCOLLECTIVE ;  /* 0x000000000000791b */ /* 0x000ff40003800000 */
.L_x_187:
[----:B------:R-:W-:Y:S05]  /*9640*/  BSYNC B1 ;  /* 0x0000000000017941 */ /* 0x000fea0003800000 */
.L_x_186:
[----:B------:R-:W-:Y:S05]  /*9650*/  BRA `(.L_x_188) ;  /* 0xffffffe800247947 */ /* 0x000fea000383ffff */
.L_x_150:
[----:B--2---:R2:W3:Y:S02]  /*9660*/  SYNCS.PHASECHK.TRANS64.TRYWAIT P1, [R21+URZ+0x60], R8 ;  /* 0x00006008150075a7 */ /* 0x0044e4000802017f */
[----:B---3--:R-:W-:Y:S05]  /*9670*/  @!P1 NANOSLEEP.SYNCS 0x989680 ;  /* 0x009896800000995d */ /* 0x008fea0003900000 */
[----:B------:R-:W3:Y:S02]  /*9680*/  @!P1 SYNCS.PHASECHK.TRANS64 P1, [R21+URZ+0x60], R8 ;  /* 0x00006008150095a7 */ /* 0x000ee4000802007f */
[----:B---3--:R-:W-:Y:S05]  /*9690*/  @!P1 BRA `(.L_x_150) ;  /* 0xfffffffc00f09947 */ /* 0x008fea000383ffff */
[----:B------:R-:W-:Y:S05]  /*96a0*/  BRA `(.L_x_189) ;  /* 0xffffffe800587947 */ /* 0x000fea000383ffff */
.L_x_159:
[----:B------:R-:W-:Y:S01]  /*96b0*/  BSSY B0, `(.L_x_190) ;  /* 0x0000006000007945 */ /* 0x000fe20003800000 */
[----:B------:R-:W-:-:S07]  /*96c0*/  IMAD.MOV.U32 R15, RZ, RZ, -0x1 ;  /* 0xffffffffff0f7424 */ /* 0x000fce00078e00ff */
[----:B------:R-:W-:Y:S05]  /*96d0*/  WARPSYNC.COLLECTIVE R15, `(.L_x_191) ;  /* 0x000000000f0c7348 */ /* 0x000fea0003c00000 */
[----:B------:R-:W-:Y:S02]  /*96e0*/  ELECT P6, UR62, PT ;  /* 0x00000000003e782f */ /* 0x000fe400038c0000 */
[----:B------:R-:W-:Y:S01]  /*96f0*/  MOV R14, UR62 ;  /* 0x0000003e000e7c02 */ /* 0x000fe20008000f00 */
[----:B------:R-:W-:Y:S10]  /*9700*/  ENDCOLLECTIVE ;  /* 0x000000000000791b */ /* 0x000ff40003800000 */
.L_x_191:
[----:B------:R-:W-:Y:S05]  /*9710*/  BSYNC B0 ;  /* 0x0000000000007941 */ /* 0x000fea0003800000 */
.L_x_190:
[----:B------:R-:W-:Y:S05]  /*9720*/  BRA `(.L_x_192) ;  /* 0xfffffff000a47947 */ /* 0x000fea000383ffff */
.L_x_163:
[----:B-1----:R1:W2:Y:S02]  /*9730*/  SYNCS.PHASECHK.TRANS64.TRYWAIT P0, [R7+URZ], R2 ;  /* 0x00000002070075a7 */ /* 0x0022a4000800017f */
[----:B--2---:R-:W-:Y:S05]  /*9740*/  @!P0 NANOSLEEP.SYNCS 0x989680 ;  /* 0x009896800000895d */ /* 0x004fea0003900000 */
[----:B------:R-:W2:Y:S02]  /*9750*/  @!P0 SYNCS.PHASECHK.TRANS64 P0, [R7+URZ], R2 ;  /* 0x00000002070085a7 */ /* 0x000ea4000800007f */
[----:B--2---:R-:W-:Y:S05]  /*9760*/  @!P0 BRA `(.L_x_163) ;  /* 0xfffffffc00f08947 */ /* 0x004fea000383ffff */
[----:B------:R-:W-:Y:S05]  /*9770*/  BRA `(.L_x_193) ;  /* 0xfffffff000e47947 */ /* 0x000fea000383ffff */
.L_x_164:
[----:B-1----:R1:W2:Y:S02]  /*9780*/  SYNCS.PHASECHK.TRANS64.TRYWAIT P0, [R9+URZ], R4 ;  /* 0x00000004090075a7 */ /* 0x0022a4000800017f */
[----:B--2---:R-:W-:Y:S05]  /*9790*/  @!P0 NANOSLEEP.SYNCS 0x989680 ;  /* 0x009896800000895d */ /* 0x004fea0003900000 */
[----:B------:R-:W2:Y:S02]  /*97a0*/  @!P0 SYNCS.PHASECHK.TRANS64 P0, [R9+URZ], R4 ;  /* 0x00000004090085a7 */ /* 0x000ea4000800007f */
[----:B--2---:R-:W-:Y:S05]  /*97b0*/  @!P0 BRA `(.L_x_164) ;  /* 0xfffffffc00f08947 */ /* 0x004fea000383ffff */
[----:B------:R-:W-:Y:S05]  /*97c0*/  BRA `(.L_x_194) ;  /* 0xfffffff000f47947 */ /* 0x000fea000383ffff */
.L_x_165:
[----:B-1----:R1:W2:Y:S02]  /*97d0*/  SYNCS.PHASECHK.TRANS64.TRYWAIT P0, [R6+URZ], R5 ;  /* 0x00000005060075a7 */ /* 0x0022a4000800017f */
[----:B--2---:R-:W-:Y:S05]  /*97e0*/  @!P0 NANOSLEEP.SYNCS 0x989680 ;  /* 0x009896800000895d */ /* 0x004fea0003900000 */
[----:B------:R-:W2:Y:S02]  /*97f0*/  @!P0 SYNCS.PHASECHK.TRANS64 P0, [R6+URZ], R5 ;  /* 0x00000005060085a7 */ /* 0x000ea4000800007f */
[----:B--2---:R-:W-:Y:S05]  /*9800*/  @!P0 BRA `(.L_x_165) ;  /* 0xfffffffc00f08947 */ /* 0x004fea000383ffff */
[----:B------:R-:W-:Y:S05]  /*9810*/  BRA `(.L_x_195) ;  /* 0xfffffff400047947 */ /* 0x000fea000383ffff */
.L_x_166:
[----:B-1----:R1:W2:Y:S02]  /*9820*/  SYNCS.PHASECHK.TRANS64.TRYWAIT P0, [R9+URZ], R4 ;  /* 0x00000004090075a7 */ /* 0x0022a4000800017f */
[----:B--2---:R-:W-:Y:S05]  /*9830*/  @!P0 NANOSLEEP.SYNCS 0x989680 ;  /* 0x009896800000895d */ /* 0x004fea0003900000 */
[----:B------:R-:W2:Y:S02]  /*9840*/  @!P0 SYNCS.PHASECHK.TRANS64 P0, [R9+URZ], R4 ;  /* 0x00000004090085a7 */ /* 0x000ea4000800007f */
[----:B--2---:R-:W-:Y:S05]  /*9850*/  @!P0 BRA `(.L_x_166) ;  /* 0xfffffffc00f08947 */ /* 0x004fea000383ffff */
[----:B------:R-:W-:Y:S05]  /*9860*/  BRA `(.L_x_196) ;  /* 0xfffffff400147947 */ /* 0x000fea000383ffff */
.L_x_167:
[----:B-1----:R1:W2:Y:S02]  /*9870*/  SYNCS.PHASECHK.TRANS64.TRYWAIT P0, [R6+URZ], R5 ;  /* 0x00000005060075a7 */ /* 0x0022a4000800017f */
[----:B--2---:R-:W-:Y:S05]  /*9880*/  @!P0 NANOSLEEP.SYNCS 0x989680 ;  /* 0x009896800000895d */ /* 0x004fea0003900000 */
[----:B------:R-:W2:Y:S02]  /*9890*/  @!P0 SYNCS.PHASECHK.TRANS64 P0, [R6+URZ], R5 ;  /* 0x00000005060085a7 */ /* 0x000ea4000800007f */
[----:B--2---:R-:W-:Y:S05]  /*98a0*/  @!P0 BRA `(.L_x_167) ;  /* 0xfffffffc00f08947 */ /* 0x004fea000383ffff */
[----:B------:R-:W-:Y:S05]  /*98b0*/  BRA `(.L_x_197) ;  /* 0xfffffff400247947 */ /* 0x000fea000383ffff */
.L_x_168:
[----:B-1----:R1:W2:Y:S02]  /*98c0*/  SYNCS.PHASECHK.TRANS64.TRYWAIT P0, [R9+URZ], R4 ;  /* 0x00000004090075a7 */ /* 0x0022a4000800017f */
[----:B--2---:R-:W-:Y:S05]  /*98d0*/  @!P0 NANOSLEEP.SYNCS 0x989680 ;  /* 0x009896800000895d */ /* 0x004fea0003900000 */
[----:B------:R-:W2:Y:S02]  /*98e0*/  @!P0 SYNCS.PHASECHK.TRANS64 P0, [R9+URZ], R4 ;  /* 0x00000004090085a7 */ /* 0x000ea4000800007f */
[----:B--2---:R-:W-:Y:S05]  /*98f0*/  @!P0 BRA `(.L_x_168) ;  /* 0xfffffffc00f08947 */ /* 0x004fea000383ffff */
[----:B------:R-:W-:Y:S05]  /*9900*/  BRA `(.L_x_198) ;  /* 0xfffffff400347947 */ /* 0x000fea000383ffff */
.L_x_169:
[----:B-1----:R1:W2:Y:S02]  /*9910*/  SYNCS.PHASECHK.TRANS64.TRYWAIT P0, [R6+URZ], R5 ;  /* 0x00000005060075a7 */ /* 0x0022a4000800017f */
[----:B--2---:R-:W-:Y:S05]  /*9920*/  @!P0 NANOSLEEP.SYNCS 0x989680 ;  /* 0x009896800000895d */ /* 0x004fea0003900000 */
[----:B------:R-:W2:Y:S02]  /*9930*/  @!P0 SYNCS.PHASECHK.TRANS64 P0, [R6+URZ], R5 ;  /* 0x00000005060085a7 */ /* 0x000ea4000800007f */
[----:B--2---:R-:W-:Y:S05]  /*9940*/  @!P0 BRA `(.L_x_169) ;  /* 0xfffffffc00f08947 */ /* 0x004fea000383ffff */
[----:B------:R-:W-:Y:S05]  /*9950*/  BRA `(.L_x_199) ;  /* 0xfffffff400447947 */ /* 0x000fea000383ffff */
.L_x_170:
[----:B-1----:R1:W2:Y:S02]  /*9960*/  SYNCS.PHASECHK.TRANS64.TRYWAIT P0, [R9+URZ], R4 ;  /* 0x00000004090075a7 */ /* 0x0022a4000800017f */
[----:B--2---:R-:W-:Y:S05]  /*9970*/  @!P0 NANOSLEEP.SYNCS 0x989680 ;  /* 0x009896800000895d */ /* 0x004fea0003900000 */
[----:B------:R-:W2:Y:S02]  /*9980*/  @!P0 SYNCS.PHASECHK.TRANS64 P0, [R9+URZ], R4 ;  /* 0x00000004090085a7 */ /* 0x000ea4000800007f */
[----:B--2---:R-:W-:Y:S05]  /*9990*/  @!P0 BRA `(.L_x_170) ;  /* 0xfffffffc00f08947 */ /* 0x004fea000383ffff */
[----:B------:R-:W-:Y:S05]  /*99a0*/  BRA `(.L_x_200) ;  /* 0xfffffff400547947 */ /* 0x000fea000383ffff */
.L_x_171:
[----:B-1----:R1:W2:Y:S02]  /*99b0*/  SYNCS.PHASECHK.TRANS64.TRYWAIT P0, [R6+URZ], R5 ;  /* 0x00000005060075a7 */ /* 0x0022a4000800017f */
[----:B--2---:R-:W-:Y:S05]  /*99c0*/  @!P0 NANOSLEEP.SYNCS 0x989680 ;  /* 0x009896800000895d */ /* 0x004fea0003900000 */
[----:B------:R-:W2:Y:S02]  /*99d0*/  @!P0 SYNCS.PHASECHK.TRANS64 P0, [R6+URZ], R5 ;  /* 0x00000005060085a7 */ /* 0x000ea4000800007f */
[----:B--2---:R-:W-:Y:S05]  /*99e0*/  @!P0 BRA `(.L_x_171) ;  /* 0xfffffffc00f08947 */ /* 0x004fea000383ffff */
[----:B------:R-:W-:Y:S05]  /*99f0*/  BRA `(.L_x_201) ;  /* 0xfffffff400647947 */ /* 0x000fea000383ffff */
.L_x_172:
[----:B-1----:R1:W2:Y:S02]  /*9a00*/  SYNCS.PHASECHK.TRANS64.TRYWAIT P0, [R9+URZ], R4 ;  /* 0x00000004090075a7 */ /* 0x0022a4000800017f */
[----:B--2---:R-:W-:Y:S05]  /*9a10*/  @!P0 NANOSLEEP.SYNCS 0x989680 ;  /* 0x009896800000895d */ /* 0x004fea0003900000 */
[----:B------:R-:W2:Y:S02]  /*9a20*/  @!P0 SYNCS.PHASECHK.TRANS64 P0, [R9+URZ], R4 ;  /* 0x00000004090085a7 */ /* 0x000ea4000800007f */
[----:B--2---:R-:W-:Y:S05]  /*9a30*/  @!P0 BRA `(.L_x_172) ;  /* 0xfffffffc00f08947 */ /* 0x004fea000383ffff */
[----:B------:R-:W-:Y:S05]  /*9a40*/  BRA `(.L_x_202) ;  /* 0xfffffff400747947 */ /* 0x000fea000383ffff */
.L_x_173:
[----:B--2---:R2:W3:Y:S02]  /*9a50*/  SYNCS.PHASECHK.TRANS64.TRYWAIT P0, [R6+URZ], R5 ;  /* 0x00000005060075a7 */ /* 0x0044e4000800017f */
[----:B---3--:R-:W-:Y:S05]  /*9a60*/  @!P0 NANOSLEEP.SYNCS 0x989680 ;  /* 0x009896800000895d */ /* 0x008fea0003900000 */
[----:B------:R-:W3:Y:S02]  /*9a70*/  @!P0 SYNCS.PHASECHK.TRANS64 P0, [R6+URZ], R5 ;  /* 0x00000005060085a7 */ /* 0x000ee4000800007f */
[----:B---3--:R-:W-:Y:S05]  /*9a80*/  @!P0 BRA `(.L_x_173) ;  /* 0xfffffffc00f08947 */ /* 0x008fea000383ffff */
[----:B------:R-:W-:Y:S05]  /*9a90*/  BRA `(.L_x_203) ;  /* 0xfffffff4007c7947 */ /* 0x000fea000383ffff */
.L_x_204:
[----:B------:R-:W-:-:S00]  /*9aa0*/  BRA `(.L_x_204) ;  /* 0xfffffffc00fc7947 */ /* 0x000fc0000383ffff */
[----:B------:R-:W-:-:S00]  /*9ab0*/  NOP ;  /* 0x0000000000007918 */ /* 0x000fc00000000000 */
        /* <DEDUP_REMOVED lines=12> */
.L_x_205:


//--------------------- .nv.global.init           --------------------------
	.section	.nv.global.init,"aw",@progbits
.nv.global.init:
	.type		$str$24,@object
	.size		$str$24,($str$25 - $str$24)
$str$24:
        /*0000*/ 	.byte	0x28, 0x61, 0x64, 0x64, 0x72, 0x65, 0x73, 0x73, 0x20, 0x26, 0x20, 0x6d, 0x61, 0x73, 0x6b, 0x29
        /*0010*/ 	.byte	0x20, 0x3d, 0x3d, 0x20, 0x30, 0x00
	.type		$str$25,@object
	.size		$str$25,(__unnamed_1 - $str$25)
$str$25:
        /*0016*/ 	.byte	0x2f, 0x74, 0x6d, 0x70, 0x2f, 0x63, 0x75, 0x74, 0x6c, 0x61, 0x73, 0x73, 0x5f, 0x73, 0x77, 0x65
        /*0026*/ 	.byte	0x65, 0x70, 0x5f, 0x73, 0x72, 0x63, 0x2f, 0x69, 0x6e, 0x63, 0x6c, 0x75, 0x64, 0x65, 0x2f, 0x63
        /*0036*/ 	.byte	0x75, 0x74, 0x65, 0x2f, 0x70, 0x6f, 0x69, 0x6e, 0x74, 0x65, 0x72, 0x5f, 0x66, 0x6c, 0x61, 0x67
        /*0046*/ 	.byte	0x67, 0x65, 0x64, 0x2e, 0x68, 0x70, 0x70, 0x00
	.type		__unnamed_1,@object
	.size		__unnamed_1,(__unnamed_2 - __unnamed_1)
__unnamed_1:
        /*004e*/ 	.byte	0x61, 0x75, 0x74, 0x6f, 0x20, 0x63, 0x75, 0x74, 0x65, 0x3a, 0x3a, 0x61, 0x73, 0x5f, 0x70, 0x6f
        /* <DEDUP_REMOVED lines=27> */
        /*020e*/ 	.byte	0x3a, 0x43, 0x3c, 0x34, 0x30, 0x39, 0x36, 0x3e, 0x3e, 0x3e, 0x3e, 0x3e, 0x5d, 0x00
	.type		__unnamed_2,@object
	.size		__unnamed_2,(.L_1 - __unnamed_2)
__unnamed_2:
        /* <DEDUP_REMOVED lines=29> */
.L_1:


//--------------------- .nv.shared._ZN7cutlass13device_kernelINS_4gemm6kernel13GemmUniversalIN4cute5tupleIJiiiiEEENS1_10collective13CollectiveMmaINS1_37MainloopSm90TmaGmmaWarpSpecializedFP8ILi12ENS5_IJNS4_1CILi1EEESB_SB_EEENS1_35KernelTmaWarpSpecializedCooperativeEEENS5_IJNSA_ILi128EEESF_NSA_ILi64EEEEEENS_12float_e4m3_tENS5_IJlSB_lEEESI_SJ_NS4_8TiledMMAINS4_8MMA_AtomIJNS4_4SM904GMMA31MMA_64x128x32_F32E4M3E4M3_SS_TNILNSN_7ScaleInE1ELSP_1EEEEEENS4_6LayoutINS5_IJNSA_ILi2EEESB_SB_EEENS5_IJSB_NSA_ILi0EEESV_EEEEENS5_IJNS4_10UnderscoreESY_SY_EEEEENS4_13SM90_TMA_LOADENS4_14ComposedLayoutINS4_7SwizzleILi2ELi4ELi3EEENS4_18smem_ptr_flag_bitsILi8EEENSS_INS5_IJNSA_ILi8EEESG_EEENS5_IJSG_SB_EEEEEEEvNS4_8identityES11_S1B_vS1C_EENS_8epilogue10collective18CollectiveEpilogueINS1E_22Sm90TmaWarpSpecializedILi4ELi2ELi16ELb0ELb0EEEJSH_NS5_IJSF_NSA_ILi32EEEEEESI_SJ_SI_SJ_NS1E_6fusion15FusionCallbacksIS1I_NS1L_13LinCombEltActINS1E_6thread4ReLuESI_fSI_fLNS_15FloatRoundStyleE2EEESH_S1K_JEEES11_NS12_INS13_ILi1ELi4ELi3EEES16_NSS_INS5_IJS17_S1J_EEENS5_IJS1J_SB_EEEEEEENS4_39AutoVectorizingCopyWithAssumedAlignmentILi128EEENS4_14SM90_TMA_STOREES1X_S1Z_NS4_9Copy_AtomIJNS4_17SM90_U32x4_STSM_NENS_6half_tEEEEvEEEvvEEEEvNT_6ParamsE --------------------------
	.section	.nv.shared._ZN7cutlass13device_kernelINS_4gemm6kernel13GemmUniversalIN4cute5tupleIJiiiiEEENS1_10collective13CollectiveMmaINS1_37MainloopSm90TmaGmmaWarpSpecializedFP8ILi12ENS5_IJNS4_1CILi1EEESB_SB_EEENS1_35KernelTmaWarpSpecializedCooperativeEEENS5_IJNSA_ILi128EEESF_NSA_ILi64EEEEEENS_12float_e4m3_tENS5_IJlSB_lEEESI_SJ_NS4_8TiledMMAINS4_8MMA_AtomIJNS4_4SM904GMMA31MMA_64x128x32_F32E4M3E4M3_SS_TNILNSN_7ScaleInE1ELSP_1EEEEEENS4_6LayoutINS5_IJNSA_ILi2EEESB_SB_EEENS5_IJSB_NSA_ILi0EEESV_EEEEENS5_IJNS4_10UnderscoreESY_SY_EEEEENS4_13SM90_TMA_LOADENS4_14ComposedLayoutINS4_7SwizzleILi2ELi4ELi3EEENS4_18smem_ptr_flag_bitsILi8EEENSS_INS5_IJNSA_ILi8EEESG_EEENS5_IJSG_SB_EEEEEEEvNS4_8identityES11_S1B_vS1C_EENS_8epilogue10collective18CollectiveEpilogueINS1E_22Sm90TmaWarpSpecializedILi4ELi2ELi16ELb0ELb0EEEJSH_NS5_IJSF_NSA_ILi32EEEEEESI_SJ_SI_SJ_NS1E_6fusion15FusionCallbacksIS1I_NS1L_13LinCombEltActINS1E_6thread4ReLuESI_fSI_fLNS_15FloatRoundStyleE2EEESH_S1K_JEEES11_NS12_INS13_ILi1ELi4ELi3EEES16_NSS_INS5_IJS17_S1J_EEENS5_IJS1J_SB_EEEEEEENS4_39AutoVectorizingCopyWithAssumedAlignmentILi128EEENS4_14SM90_TMA_STOREES1X_S1Z_NS4_9Copy_AtomIJNS4_17SM90_U32x4_STSM_NENS_6half_tEEEEvEEEvvEEEEvNT_6ParamsE,"aw",@nobits
	.sectionflags	@""
	.align	16
	.zero		1024


//--------------------- .nv.shared.reserved.0     --------------------------
	.section	.nv.shared.reserved.0,"aw",@nobits
	.weak		__nv_reservedSMEM_offset_0_alias
	.size		__nv_reservedSMEM_offset_0_alias, 0, 0
	.other		__nv_reservedSMEM_offset_0_alias,@"STO_CUDA_RESERVED_SHARED STV_DEFAULT"
__nv_reservedSMEM_offset_0_alias:
	.zero		0


//--------------------- .nv.global                --------------------------
	.section	.nv.global,"aw",@nobits
.nv.global:
	.type		_ZN39_INTERNAL_80314f43_4_k_cu_d0c59619_27864cute1_E,@object
	.size		_ZN39_INTERNAL_80314f43_4_k_cu_d0c59619_27864cute1_E,(_ZN39_INTERNAL_80314f43_4_k_cu_d0c59619_27864cuda3std3__45__cpo6cbeginE - _ZN39_INTERNAL_80314f43_4_k_cu_d0c59619_27864cute1_E)
_ZN39_INTERNAL_80314f43_4_k_cu_d0c59619_27864cute1_E:
	.zero		1
	.type		_ZN39_INTERNAL_80314f43_4_k_cu_d0c59619_27864cuda3std3__45__cpo6cbeginE,@object
	.size		_ZN39_INTERNAL_80314f43_4_k_cu_d0c59619_27864cuda3std3__45__cpo6cbeginE,(_ZN39_INTERNAL_80314f43_4_k_cu_d0c59619_27864cuda3std3__48in_placeE - _ZN39_INTERNAL_80314f43_4_k_cu_d0c59619_27864cuda3std3__45__cpo6cbeginE)
_ZN39_INTERNAL_80314f43_4_k_cu_d0c59619_27864cuda3std3__45__cpo6cbeginE:
	.zero		1
	.type		_ZN39_INTERNAL_80314f43_4_k_cu_d0c59619_27864cuda3std3__48in_placeE,@object
	.size		_ZN39_INTERNAL_80314f43_4_k_cu_d0c59619_27864cuda3std3__48in_placeE,(_ZN39_INTERNAL_80314f43_4_k_cu_d0c59619_27864cuda3std6ranges3__45__cpo9iter_moveE - _ZN39_INTERNAL_80314f43_4_k_cu_d0c59619_27864cuda3std3__48in_placeE)
_ZN39_INTERNAL_80314f43_4_k_cu_d0c59619_27864cuda3std3__48in_placeE:
	.zero		1
	.type		_ZN39_INTERNAL_80314f43_4_k_cu_d0c59619_27864cuda3std6ranges3__45__cpo9iter_moveE,@object
	.size		_ZN39_INTERNAL_80314f43_4_k_cu_d0c59619_27864cuda3std6ranges3__45__cpo9iter_moveE,(_ZN39_INTERNAL_80314f43_4_k_cu_d0c59619_27864cuda3std3__45__cpo5beginE - _ZN39_INTERNAL_80314f43_4_k_cu_d0c59619_27864cuda3std6ranges3__45__cpo9iter_moveE)
_ZN39_INTERNAL_80314f43_4_k_cu_d0c59619_27864cuda3std6ranges3__45__cpo9iter_moveE:
	.zero		1
	.type		_ZN39_INTERNAL_80314f43_4_k_cu_d0c59619_27864cuda3std3__45__cpo5beginE,@object
	.size		_ZN39_INTERNAL_80314f43_4_k_cu_d0c59619_27864cuda3std3__45__cpo5beginE,(_ZN39_INTERNAL_80314f43_4_k_cu_d0c59619_27864cuda3std3__441_GLOBAL__N__80314f43_4_k_cu_d0c59619_27866ignoreE - _ZN39_INTERNAL_80314f43_4_k_cu_d0c59619_27864cuda3std3__45__cpo5beginE)
_ZN39_INTERNAL_80314f43_4_k_cu_d0c59619_27864cuda3std3__45__cpo5beginE:
	.zero		1
	.type		_ZN39_INTERNAL_80314f43_4_k_cu_d0c59619_27864cuda3std3__441_GLOBAL__N__80314f43_4_k_cu_d0c59619_27866ignoreE,@object
	.size		_ZN39_INTERNAL_80314f43_4_k_cu_d0c59619_27864cuda3std3__441_GLOBAL__N__80314f43_4_k_cu_d0c59619_27866ignoreE,(_ZN39_INTERNAL_80314f43_4_k_cu_d0c59619_27864cute7productE - _ZN39_INTERNAL_80314f43_4_k_cu_d0c59619_27864cuda3std3__441_GLOBAL__N__80314f43_4_k_cu_d0c59619_27866ignoreE)
_ZN39_INTERNAL_80314f43_4_k_cu_d0c59619_27864cuda3std3__441_GLOBAL__N__80314f43_4_k_cu_d0c59619_27866ignoreE:
	.zero		1
	.type		_ZN39_INTERNAL_80314f43_4_k_cu_d0c59619_27864cute7productE,@object
	.size		_ZN39_INTERNAL_80314f43_4_k_cu_d0c59619_27864cute7productE,(_ZN39_INTERNAL_80314f43_4_k_cu_d0c59619_27864cuda3std3__45__cpo3endE - _ZN39_INTERNAL_80314f43_4_k_cu_d0c59619_27864cute7productE)
_ZN39_INTERNAL_80314f43_4_k_cu_d0c59619_27864cute7productE:
	.zero		1
	.type		_ZN39_INTERNAL_80314f43_4_k_cu_d0c59619_27864cuda3std3__45__cpo3endE,@object
	.size		_ZN39_INTERNAL_80314f43_4_k_cu_d0c59619_27864cuda3std3__45__cpo3endE,(_ZN39_INTERNAL_80314f43_4_k_cu_d0c59619_27864cuda3std3__419piecewise_constructE - _ZN39_INTERNAL_80314f43_4_k_cu_d0c59619_27864cuda3std3__45__cpo3endE)
_ZN39_INTERNAL_80314f43_4_k_cu_d0c59619_27864cuda3std3__45__cpo3endE:
	.zero		1
	.type		_ZN39_INTERNAL_80314f43_4_k_cu_d0c59619_27864cuda3std3__419piecewise_constructE,@object
	.size		_ZN39_INTERNAL_80314f43_4_k_cu_d0c59619_27864cuda3std3__419piecewise_constructE,(_ZN39_INTERNAL_80314f43_4_k_cu_d0c59619_27864cuda3std3__45__cpo4cendE - _ZN39_INTERNAL_80314f43_4_k_cu_d0c59619_27864cuda3std3__419piecewise_constructE)
_ZN39_INTERNAL_80314f43_4_k_cu_d0c59619_27864cuda3std3__419piecewise_constructE:
	.zero		1
	.type		_ZN39_INTERNAL_80314f43_4_k_cu_d0c59619_27864cuda3std3__45__cpo4cendE,@object
	.size		_ZN39_INTERNAL_80314f43_4_k_cu_d0c59619_27864cuda3std3__45__cpo4cendE,(_ZN39_INTERNAL_80314f43_4_k_cu_d0c59619_27864cuda3std6ranges3__45__cpo4swapE - _ZN39_INTERNAL_80314f43_4_k_cu_d0c59619_27864cuda3std3__45__cpo4cendE)
_ZN39_INTERNAL_80314f43_4_k_cu_d0c59619_27864cuda3std3__45__cpo4cendE:
	.zero		1
	.type		_ZN39_INTERNAL_80314f43_4_k_cu_d0c59619_27864cuda3std6ranges3__45__cpo4swapE,@object
	.size		_ZN39_INTERNAL_80314f43_4_k_cu_d0c59619_27864cuda3std6ranges3__45__cpo4swapE,(.L_9 - _ZN39_INTERNAL_80314f43_4_k_cu_d0c59619_27864cuda3std6ranges3__45__cpo4swapE)
_ZN39_INTERNAL_80314f43_4_k_cu_d0c59619_27864cuda3std6ranges3__45__cpo4swapE:
	.zero		1
.L_9:


//--------------------- .nv.constant0._ZN7cutlass13device_kernelINS_4gemm6kernel13GemmUniversalIN4cute5tupleIJiiiiEEENS1_10collective13CollectiveMmaINS1_37MainloopSm90TmaGmmaWarpSpecializedFP8ILi12ENS5_IJNS4_1CILi1EEESB_SB_EEENS1_35KernelTmaWarpSpecializedCooperativeEEENS5_IJNSA_ILi128EEESF_NSA_ILi64EEEEEENS_12float_e4m3_tENS5_IJlSB_lEEESI_SJ_NS4_8TiledMMAINS4_8MMA_AtomIJNS4_4SM904GMMA31MMA_64x128x32_F32E4M3E4M3_SS_TNILNSN_7ScaleInE1ELSP_1EEEEEENS4_6LayoutINS5_IJNSA_ILi2EEESB_SB_EEENS5_IJSB_NSA_ILi0EEESV_EEEEENS5_IJNS4_10UnderscoreESY_SY_EEEEENS4_13SM90_TMA_LOADENS4_14ComposedLayoutINS4_7SwizzleILi2ELi4ELi3EEENS4_18smem_ptr_flag_bitsILi8EEENSS_INS5_IJNSA_ILi8EEESG_EEENS5_IJSG_SB_EEEEEEEvNS4_8identityES11_S1B_vS1C_EENS_8epilogue10collective18CollectiveEpilogueINS1E_22Sm90TmaWarpSpecializedILi4ELi2ELi16ELb0ELb0EEEJSH_NS5_IJSF_NSA_ILi32EEEEEESI_SJ_SI_SJ_NS1E_6fusion15FusionCallbacksIS1I_NS1L_13LinCombEltActINS1E_6thread4ReLuESI_fSI_fLNS_15FloatRoundStyleE2EEESH_S1K_JEEES11_NS12_INS13_ILi1ELi4ELi3EEES16_NSS_INS5_IJS17_S1J_EEENS5_IJS1J_SB_EEEEEEENS4_39AutoVectorizingCopyWithAssumedAlignmentILi128EEENS4_14SM90_TMA_STOREES1X_S1Z_NS4_9Copy_AtomIJNS4_17SM90_U32x4_STSM_NENS_6half_tEEEEvEEEvvEEEEvNT_6ParamsE --------------------------
	.section	.nv.constant0._ZN7cutlass13device_kernelINS_4gemm6kernel13GemmUniversalIN4cute5tupleIJiiiiEEENS1_10collective13CollectiveMmaINS1_37MainloopSm90TmaGmmaWarpSpecializedFP8ILi12ENS5_IJNS4_1CILi1EEESB_SB_EEENS1_35KernelTmaWarpSpecializedCooperativeEEENS5_IJNSA_ILi128EEESF_NSA_ILi64EEEEEENS_12float_e4m3_tENS5_IJlSB_lEEESI_SJ_NS4_8TiledMMAINS4_8MMA_AtomIJNS4_4SM904GMMA31MMA_64x128x32_F32E4M3E4M3_SS_TNILNSN_7ScaleInE1ELSP_1EEEEEENS4_6LayoutINS5_IJNSA_ILi2EEESB_SB_EEENS5_IJSB_NSA_ILi0EEESV_EEEEENS5_IJNS4_10UnderscoreESY_SY_EEEEENS4_13SM90_TMA_LOADENS4_14ComposedLayoutINS4_7SwizzleILi2ELi4ELi3EEENS4_18smem_ptr_flag_bitsILi8EEENSS_INS5_IJNSA_ILi8EEESG_EEENS5_IJSG_SB_EEEEEEEvNS4_8identityES11_S1B_vS1C_EENS_8epilogue10collective18CollectiveEpilogueINS1E_22Sm90TmaWarpSpecializedILi4ELi2ELi16ELb0ELb0EEEJSH_NS5_IJSF_NSA_ILi32EEEEEESI_SJ_SI_SJ_NS1E_6fusion15FusionCallbacksIS1I_NS1L_13LinCombEltActINS1E_6thread4ReLuESI_fSI_fLNS_15FloatRoundStyleE2EEESH_S1K_JEEES11_NS12_INS13_ILi1ELi4ELi3EEES16_NSS_INS5_IJS17_S1J_EEENS5_IJS1J_SB_EEEEEEENS4_39AutoVectorizingCopyWithAssumedAlignmentILi128EEENS4_14SM90_TMA_STOREES1X_S1Z_NS4_9Copy_AtomIJNS4_17SM90_U32x4_STSM_NENS_6half_tEEEEvEEEvvEEEEvNT_6ParamsE,"a",@progbits
	.sectionflags	@""
	.align	4
.nv.constant0._ZN7cutlass13device_kernelINS_4gemm6kernel13GemmUniversalIN4cute5tupleIJiiiiEEENS1_10collective13CollectiveMmaINS1_37MainloopSm90TmaGmmaWarpSpecializedFP8ILi12ENS5_IJNS4_1CILi1EEESB_SB_EEENS1_35KernelTmaWarpSpecializedCooperativeEEENS5_IJNSA_ILi128EEESF_NSA_ILi64EEEEEENS_12float_e4m3_tENS5_IJlSB_lEEESI_SJ_NS4_8TiledMMAINS4_8MMA_AtomIJNS4_4SM904GMMA31MMA_64x128x32_F32E4M3E4M3_SS_TNILNSN_7ScaleInE1ELSP_1EEEEEENS4_6LayoutINS5_IJNSA_ILi2EEESB_SB_EEENS5_IJSB_NSA_ILi0EEESV_EEEEENS5_IJNS4_10UnderscoreESY_SY_EEEEENS4_13SM90_TMA_LOADENS4_14ComposedLayoutINS4_7SwizzleILi2ELi4ELi3EEENS4_18smem_ptr_flag_bitsILi8EEENSS_INS5_IJNSA_ILi8EEESG_EEENS5_IJSG_SB_EEEEEEEvNS4_8identityES11_S1B_vS1C_EENS_8epilogue10collective18CollectiveEpilogueINS1E_22Sm90TmaWarpSpecializedILi4ELi2ELi16ELb0ELb0EEEJSH_NS5_IJSF_NSA_ILi32EEEEEESI_SJ_SI_SJ_NS1E_6fusion15FusionCallbacksIS1I_NS1L_13LinCombEltActINS1E_6thread4ReLuESI_fSI_fLNS_15FloatRoundStyleE2EEESH_S1K_JEEES11_NS12_INS13_ILi1ELi4ELi3EEES16_NSS_INS5_IJS17_S1J_EEENS5_IJS1J_SB_EEEEEEENS4_39AutoVectorizingCopyWithAssumedAlignmentILi128EEENS4_14SM90_TMA_STOREES1X_S1Z_NS4_9Copy_AtomIJNS4_17SM90_U32x4_STSM_NENS_6half_tEEEEvEEEvvEEEEvNT_6ParamsE:
	.zero		2432


//--------------------- SYMBOLS --------------------------

	.type		.nv.reservedSmem.offset0,@object
	.size		.nv.reservedSmem.offset0,0x4
	.type		__assertfail,@function
